//
// Generated by NVIDIA NVVM Compiler
//
// Compiler Build ID: CL-36424714
// Cuda compilation tools, release 13.0, V13.0.88
// Based on NVVM 20.0.0
//

.version 9.0
.target sm_100
.address_size 64

	// .globl	_Z6get_piPiS_i
.global .align 4 .b8 precalc_xorwow_matrix[102400];
.global .align 4 .b8 precalc_xorwow_offset_matrix[102400];
.global .align 4 .b8 mrg32k3aM1[2304];
.global .align 4 .b8 mrg32k3aM2[2304];
.global .align 4 .b8 mrg32k3aM1SubSeq[2016];
.global .align 4 .b8 mrg32k3aM2SubSeq[2016];
.global .align 4 .b8 mrg32k3aM1Seq[2304];
.global .align 4 .b8 mrg32k3aM2Seq[2304];
.const .align 8 .b8 __cr_lgamma_table[72];

.visible .entry _Z6get_piPiS_i(
	.param .u64 .ptr .align 1 _Z6get_piPiS_i_param_0,
	.param .u64 .ptr .align 1 _Z6get_piPiS_i_param_1,
	.param .u32 _Z6get_piPiS_i_param_2
)
{
	.local .align 8 .b8 	__local_depot0[48];
	.reg .b64 	%SP;
	.reg .b64 	%SPL;
	.reg .pred 	%p<69>;
	.reg .b32 	%r<1303>;
	.reg .b32 	%f<33>;
	.reg .b64 	%rd<27>;
	.reg .b64 	%fd<17>;

	mov.u64 	%SPL, __local_depot0;
	ld.param.u64 	%rd12, [_Z6get_piPiS_i_param_0];
	ld.param.u64 	%rd13, [_Z6get_piPiS_i_param_1];
	ld.param.u32 	%r572, [_Z6get_piPiS_i_param_2];
	cvta.to.global.u64 	%rd1, %rd13;
	cvta.to.global.u64 	%rd2, %rd12;
	add.u64 	%rd3, %SPL, 0;
	mov.u32 	%r573, %tid.x;
	mov.u32 	%r574, %ctaid.x;
	mov.u32 	%r575, %ntid.x;
	mad.lo.s32 	%r1, %r574, %r575, %r573;
	xor.b32  	%r576, %r572, -1429050551;
	mul.lo.s32 	%r2, %r576, 1099087573;
	setp.gt.s32 	%p1, %r572, -1;
	selp.b32 	%r3, -644748465, -1947113066, %p1;
	add.s32 	%r577, %r3, %r2;
	add.s32 	%r578, %r577, 6615241;
	add.s32 	%r1026, %r2, 123456789;
	st.local.v2.u32 	[%rd3], {%r578, %r1026};
	xor.b32  	%r1025, %r2, 362436069;
	add.s32 	%r1024, %r3, 521288629;
	st.local.v2.u32 	[%rd3+8], {%r1025, %r1024};
	xor.b32  	%r1023, %r3, 88675123;
	add.s32 	%r1022, %r2, 5783321;
	st.local.v2.u32 	[%rd3+16], {%r1023, %r1022};
	setp.eq.s32 	%p2, %r1, 0;
	@%p2 bra 	$L__BB0_115;
	cvt.s64.s32 	%rd26, %r1;
	mov.b32 	%r1009, 0;
$L__BB0_2:
	mov.u64 	%rd5, %rd26;
	and.b64  	%rd6, %rd5, 3;
	setp.eq.s64 	%p3, %rd6, 0;
	@%p3 bra 	$L__BB0_114;
	mul.wide.u32 	%rd15, %r1009, 3200;
	mov.u64 	%rd16, precalc_xorwow_matrix;
	add.s64 	%rd7, %rd16, %rd15;
	mov.b32 	%r1022, 0;
	mov.u32 	%r1023, %r1022;
	mov.u32 	%r1024, %r1022;
	mov.u32 	%r1025, %r1022;
	mov.u32 	%r1026, %r1022;
	mov.u32 	%r1015, %r1022;
$L__BB0_4:
	mul.wide.u32 	%rd17, %r1015, 4;
	add.s64 	%rd18, %rd3, %rd17;
	ld.local.u32 	%r21, [%rd18+4];
	shl.b32 	%r22, %r1015, 5;
	mov.b32 	%r1021, 0;
$L__BB0_5:
	.pragma "nounroll";
	shr.u32 	%r582, %r21, %r1021;
	and.b32  	%r583, %r582, 1;
	setp.eq.b32 	%p4, %r583, 1;
	not.pred 	%p5, %p4;
	add.s32 	%r584, %r22, %r1021;
	mul.lo.s32 	%r585, %r584, 5;
	mul.wide.u32 	%rd19, %r585, 4;
	add.s64 	%rd8, %rd7, %rd19;
	@%p5 bra 	$L__BB0_7;
	ld.global.u32 	%r586, [%rd8];
	xor.b32  	%r1026, %r1026, %r586;
	ld.global.u32 	%r587, [%rd8+4];
	xor.b32  	%r1025, %r1025, %r587;
	ld.global.u32 	%r588, [%rd8+8];
	xor.b32  	%r1024, %r1024, %r588;
	ld.global.u32 	%r589, [%rd8+12];
	xor.b32  	%r1023, %r1023, %r589;
	ld.global.u32 	%r590, [%rd8+16];
	xor.b32  	%r1022, %r1022, %r590;
$L__BB0_7:
	and.b32  	%r592, %r582, 2;
	setp.eq.s32 	%p6, %r592, 0;
	@%p6 bra 	$L__BB0_9;
	ld.global.u32 	%r593, [%rd8+20];
	xor.b32  	%r1026, %r1026, %r593;
	ld.global.u32 	%r594, [%rd8+24];
	xor.b32  	%r1025, %r1025, %r594;
	ld.global.u32 	%r595, [%rd8+28];
	xor.b32  	%r1024, %r1024, %r595;
	ld.global.u32 	%r596, [%rd8+32];
	xor.b32  	%r1023, %r1023, %r596;
	ld.global.u32 	%r597, [%rd8+36];
	xor.b32  	%r1022, %r1022, %r597;
$L__BB0_9:
	and.b32  	%r599, %r582, 4;
	setp.eq.s32 	%p7, %r599, 0;
	@%p7 bra 	$L__BB0_11;
	ld.global.u32 	%r600, [%rd8+40];
	xor.b32  	%r1026, %r1026, %r600;
	ld.global.u32 	%r601, [%rd8+44];
	xor.b32  	%r1025, %r1025, %r601;
	ld.global.u32 	%r602, [%rd8+48];
	xor.b32  	%r1024, %r1024, %r602;
	ld.global.u32 	%r603, [%rd8+52];
	xor.b32  	%r1023, %r1023, %r603;
	ld.global.u32 	%r604, [%rd8+56];
	xor.b32  	%r1022, %r1022, %r604;
$L__BB0_11:
	and.b32  	%r606, %r582, 8;
	setp.eq.s32 	%p8, %r606, 0;
	@%p8 bra 	$L__BB0_13;
	ld.global.u32 	%r607, [%rd8+60];
	xor.b32  	%r1026, %r1026, %r607;
	ld.global.u32 	%r608, [%rd8+64];
	xor.b32  	%r1025, %r1025, %r608;
	ld.global.u32 	%r609, [%rd8+68];
	xor.b32  	%r1024, %r1024, %r609;
	ld.global.u32 	%r610, [%rd8+72];
	xor.b32  	%r1023, %r1023, %r610;
	ld.global.u32 	%r611, [%rd8+76];
	xor.b32  	%r1022, %r1022, %r611;
$L__BB0_13:
	and.b32  	%r613, %r582, 16;
	setp.eq.s32 	%p9, %r613, 0;
	@%p9 bra 	$L__BB0_15;
	ld.global.u32 	%r614, [%rd8+80];
	xor.b32  	%r1026, %r1026, %r614;
	ld.global.u32 	%r615, [%rd8+84];
	xor.b32  	%r1025, %r1025, %r615;
	ld.global.u32 	%r616, [%rd8+88];
	xor.b32  	%r1024, %r1024, %r616;
	ld.global.u32 	%r617, [%rd8+92];
	xor.b32  	%r1023, %r1023, %r617;
	ld.global.u32 	%r618, [%rd8+96];
	xor.b32  	%r1022, %r1022, %r618;
$L__BB0_15:
	and.b32  	%r620, %r582, 32;
	setp.eq.s32 	%p10, %r620, 0;
	@%p10 bra 	$L__BB0_17;
	ld.global.u32 	%r621, [%rd8+100];
	xor.b32  	%r1026, %r1026, %r621;
	ld.global.u32 	%r622, [%rd8+104];
	xor.b32  	%r1025, %r1025, %r622;
	ld.global.u32 	%r623, [%rd8+108];
	xor.b32  	%r1024, %r1024, %r623;
	ld.global.u32 	%r624, [%rd8+112];
	xor.b32  	%r1023, %r1023, %r624;
	ld.global.u32 	%r625, [%rd8+116];
	xor.b32  	%r1022, %r1022, %r625;
$L__BB0_17:
	and.b32  	%r627, %r582, 64;
	setp.eq.s32 	%p11, %r627, 0;
	@%p11 bra 	$L__BB0_19;
	ld.global.u32 	%r628, [%rd8+120];
	xor.b32  	%r1026, %r1026, %r628;
	ld.global.u32 	%r629, [%rd8+124];
	xor.b32  	%r1025, %r1025, %r629;
	ld.global.u32 	%r630, [%rd8+128];
	xor.b32  	%r1024, %r1024, %r630;
	ld.global.u32 	%r631, [%rd8+132];
	xor.b32  	%r1023, %r1023, %r631;
	ld.global.u32 	%r632, [%rd8+136];
	xor.b32  	%r1022, %r1022, %r632;
$L__BB0_19:
	and.b32  	%r634, %r582, 128;
	setp.eq.s32 	%p12, %r634, 0;
	@%p12 bra 	$L__BB0_21;
	ld.global.u32 	%r635, [%rd8+140];
	xor.b32  	%r1026, %r1026, %r635;
	ld.global.u32 	%r636, [%rd8+144];
	xor.b32  	%r1025, %r1025, %r636;
	ld.global.u32 	%r637, [%rd8+148];
	xor.b32  	%r1024, %r1024, %r637;
	ld.global.u32 	%r638, [%rd8+152];
	xor.b32  	%r1023, %r1023, %r638;
	ld.global.u32 	%r639, [%rd8+156];
	xor.b32  	%r1022, %r1022, %r639;
$L__BB0_21:
	and.b32  	%r641, %r582, 256;
	setp.eq.s32 	%p13, %r641, 0;
	@%p13 bra 	$L__BB0_23;
	ld.global.u32 	%r642, [%rd8+160];
	xor.b32  	%r1026, %r1026, %r642;
	ld.global.u32 	%r643, [%rd8+164];
	xor.b32  	%r1025, %r1025, %r643;
	ld.global.u32 	%r644, [%rd8+168];
	xor.b32  	%r1024, %r1024, %r644;
	ld.global.u32 	%r645, [%rd8+172];
	xor.b32  	%r1023, %r1023, %r645;
	ld.global.u32 	%r646, [%rd8+176];
	xor.b32  	%r1022, %r1022, %r646;
$L__BB0_23:
	and.b32  	%r648, %r582, 512;
	setp.eq.s32 	%p14, %r648, 0;
	@%p14 bra 	$L__BB0_25;
	ld.global.u32 	%r649, [%rd8+180];
	xor.b32  	%r1026, %r1026, %r649;
	ld.global.u32 	%r650, [%rd8+184];
	xor.b32  	%r1025, %r1025, %r650;
	ld.global.u32 	%r651, [%rd8+188];
	xor.b32  	%r1024, %r1024, %r651;
	ld.global.u32 	%r652, [%rd8+192];
	xor.b32  	%r1023, %r1023, %r652;
	ld.global.u32 	%r653, [%rd8+196];
	xor.b32  	%r1022, %r1022, %r653;
$L__BB0_25:
	and.b32  	%r655, %r582, 1024;
	setp.eq.s32 	%p15, %r655, 0;
	@%p15 bra 	$L__BB0_27;
	ld.global.u32 	%r656, [%rd8+200];
	xor.b32  	%r1026, %r1026, %r656;
	ld.global.u32 	%r657, [%rd8+204];
	xor.b32  	%r1025, %r1025, %r657;
	ld.global.u32 	%r658, [%rd8+208];
	xor.b32  	%r1024, %r1024, %r658;
	ld.global.u32 	%r659, [%rd8+212];
	xor.b32  	%r1023, %r1023, %r659;
	ld.global.u32 	%r660, [%rd8+216];
	xor.b32  	%r1022, %r1022, %r660;
$L__BB0_27:
	and.b32  	%r662, %r582, 2048;
	setp.eq.s32 	%p16, %r662, 0;
	@%p16 bra 	$L__BB0_29;
	ld.global.u32 	%r663, [%rd8+220];
	xor.b32  	%r1026, %r1026, %r663;
	ld.global.u32 	%r664, [%rd8+224];
	xor.b32  	%r1025, %r1025, %r664;
	ld.global.u32 	%r665, [%rd8+228];
	xor.b32  	%r1024, %r1024, %r665;
	ld.global.u32 	%r666, [%rd8+232];
	xor.b32  	%r1023, %r1023, %r666;
	ld.global.u32 	%r667, [%rd8+236];
	xor.b32  	%r1022, %r1022, %r667;
$L__BB0_29:
	and.b32  	%r669, %r582, 4096;
	setp.eq.s32 	%p17, %r669, 0;
	@%p17 bra 	$L__BB0_31;
	ld.global.u32 	%r670, [%rd8+240];
	xor.b32  	%r1026, %r1026, %r670;
	ld.global.u32 	%r671, [%rd8+244];
	xor.b32  	%r1025, %r1025, %r671;
	ld.global.u32 	%r672, [%rd8+248];
	xor.b32  	%r1024, %r1024, %r672;
	ld.global.u32 	%r673, [%rd8+252];
	xor.b32  	%r1023, %r1023, %r673;
	ld.global.u32 	%r674, [%rd8+256];
	xor.b32  	%r1022, %r1022, %r674;
$L__BB0_31:
	and.b32  	%r676, %r582, 8192;
	setp.eq.s32 	%p18, %r676, 0;
	@%p18 bra 	$L__BB0_33;
	ld.global.u32 	%r677, [%rd8+260];
	xor.b32  	%r1026, %r1026, %r677;
	ld.global.u32 	%r678, [%rd8+264];
	xor.b32  	%r1025, %r1025, %r678;
	ld.global.u32 	%r679, [%rd8+268];
	xor.b32  	%r1024, %r1024, %r679;
	ld.global.u32 	%r680, [%rd8+272];
	xor.b32  	%r1023, %r1023, %r680;
	ld.global.u32 	%r681, [%rd8+276];
	xor.b32  	%r1022, %r1022, %r681;
$L__BB0_33:
	and.b32  	%r683, %r582, 16384;
	setp.eq.s32 	%p19, %r683, 0;
	@%p19 bra 	$L__BB0_35;
	ld.global.u32 	%r684, [%rd8+280];
	xor.b32  	%r1026, %r1026, %r684;
	ld.global.u32 	%r685, [%rd8+284];
	xor.b32  	%r1025, %r1025, %r685;
	ld.global.u32 	%r686, [%rd8+288];
	xor.b32  	%r1024, %r1024, %r686;
	ld.global.u32 	%r687, [%rd8+292];
	xor.b32  	%r1023, %r1023, %r687;
	ld.global.u32 	%r688, [%rd8+296];
	xor.b32  	%r1022, %r1022, %r688;
$L__BB0_35:
	and.b32  	%r690, %r582, 32768;
	setp.eq.s32 	%p20, %r690, 0;
	@%p20 bra 	$L__BB0_37;
	ld.global.u32 	%r691, [%rd8+300];
	xor.b32  	%r1026, %r1026, %r691;
	ld.global.u32 	%r692, [%rd8+304];
	xor.b32  	%r1025, %r1025, %r692;
	ld.global.u32 	%r693, [%rd8+308];
	xor.b32  	%r1024, %r1024, %r693;
	ld.global.u32 	%r694, [%rd8+312];
	xor.b32  	%r1023, %r1023, %r694;
	ld.global.u32 	%r695, [%rd8+316];
	xor.b32  	%r1022, %r1022, %r695;
$L__BB0_37:
	add.s32 	%r1021, %r1021, 16;
	setp.ne.s32 	%p21, %r1021, 32;
	@%p21 bra 	$L__BB0_5;
	mad.lo.s32 	%r696, %r1015, -31, %r22;
	add.s32 	%r1015, %r696, 1;
	setp.ne.s32 	%p22, %r1015, 5;
	@%p22 bra 	$L__BB0_4;
	st.local.u32 	[%rd3+4], %r1026;
	st.local.v2.u32 	[%rd3+8], {%r1025, %r1024};
	st.local.v2.u32 	[%rd3+16], {%r1023, %r1022};
	setp.eq.s64 	%p23, %rd6, 1;
	@%p23 bra 	$L__BB0_114;
	mov.b32 	%r1022, 0;
	mov.u32 	%r1023, %r1022;
	mov.u32 	%r1024, %r1022;
	mov.u32 	%r1025, %r1022;
	mov.u32 	%r1026, %r1022;
	mov.u32 	%r1107, %r1022;
$L__BB0_41:
	mul.wide.u32 	%rd20, %r1107, 4;
	add.s64 	%rd21, %rd3, %rd20;
	ld.local.u32 	%r197, [%rd21+4];
	shl.b32 	%r198, %r1107, 5;
	mov.b32 	%r1113, 0;
$L__BB0_42:
	.pragma "nounroll";
	shr.u32 	%r699, %r197, %r1113;
	and.b32  	%r700, %r699, 1;
	setp.eq.b32 	%p24, %r700, 1;
	not.pred 	%p25, %p24;
	add.s32 	%r701, %r198, %r1113;
	mul.lo.s32 	%r702, %r701, 5;
	mul.wide.u32 	%rd22, %r702, 4;
	add.s64 	%rd9, %rd7, %rd22;
	@%p25 bra 	$L__BB0_44;
	ld.global.u32 	%r703, [%rd9];
	xor.b32  	%r1026, %r1026, %r703;
	ld.global.u32 	%r704, [%rd9+4];
	xor.b32  	%r1025, %r1025, %r704;
	ld.global.u32 	%r705, [%rd9+8];
	xor.b32  	%r1024, %r1024, %r705;
	ld.global.u32 	%r706, [%rd9+12];
	xor.b32  	%r1023, %r1023, %r706;
	ld.global.u32 	%r707, [%rd9+16];
	xor.b32  	%r1022, %r1022, %r707;
$L__BB0_44:
	and.b32  	%r709, %r699, 2;
	setp.eq.s32 	%p26, %r709, 0;
	@%p26 bra 	$L__BB0_46;
	ld.global.u32 	%r710, [%rd9+20];
	xor.b32  	%r1026, %r1026, %r710;
	ld.global.u32 	%r711, [%rd9+24];
	xor.b32  	%r1025, %r1025, %r711;
	ld.global.u32 	%r712, [%rd9+28];
	xor.b32  	%r1024, %r1024, %r712;
	ld.global.u32 	%r713, [%rd9+32];
	xor.b32  	%r1023, %r1023, %r713;
	ld.global.u32 	%r714, [%rd9+36];
	xor.b32  	%r1022, %r1022, %r714;
$L__BB0_46:
	and.b32  	%r716, %r699, 4;
	setp.eq.s32 	%p27, %r716, 0;
	@%p27 bra 	$L__BB0_48;
	ld.global.u32 	%r717, [%rd9+40];
	xor.b32  	%r1026, %r1026, %r717;
	ld.global.u32 	%r718, [%rd9+44];
	xor.b32  	%r1025, %r1025, %r718;
	ld.global.u32 	%r719, [%rd9+48];
	xor.b32  	%r1024, %r1024, %r719;
	ld.global.u32 	%r720, [%rd9+52];
	xor.b32  	%r1023, %r1023, %r720;
	ld.global.u32 	%r721, [%rd9+56];
	xor.b32  	%r1022, %r1022, %r721;
$L__BB0_48:
	and.b32  	%r723, %r699, 8;
	setp.eq.s32 	%p28, %r723, 0;
	@%p28 bra 	$L__BB0_50;
	ld.global.u32 	%r724, [%rd9+60];
	xor.b32  	%r1026, %r1026, %r724;
	ld.global.u32 	%r725, [%rd9+64];
	xor.b32  	%r1025, %r1025, %r725;
	ld.global.u32 	%r726, [%rd9+68];
	xor.b32  	%r1024, %r1024, %r726;
	ld.global.u32 	%r727, [%rd9+72];
	xor.b32  	%r1023, %r1023, %r727;
	ld.global.u32 	%r728, [%rd9+76];
	xor.b32  	%r1022, %r1022, %r728;
$L__BB0_50:
	and.b32  	%r730, %r699, 16;
	setp.eq.s32 	%p29, %r730, 0;
	@%p29 bra 	$L__BB0_52;
	ld.global.u32 	%r731, [%rd9+80];
	xor.b32  	%r1026, %r1026, %r731;
	ld.global.u32 	%r732, [%rd9+84];
	xor.b32  	%r1025, %r1025, %r732;
	ld.global.u32 	%r733, [%rd9+88];
	xor.b32  	%r1024, %r1024, %r733;
	ld.global.u32 	%r734, [%rd9+92];
	xor.b32  	%r1023, %r1023, %r734;
	ld.global.u32 	%r735, [%rd9+96];
	xor.b32  	%r1022, %r1022, %r735;
$L__BB0_52:
	and.b32  	%r737, %r699, 32;
	setp.eq.s32 	%p30, %r737, 0;
	@%p30 bra 	$L__BB0_54;
	ld.global.u32 	%r738, [%rd9+100];
	xor.b32  	%r1026, %r1026, %r738;
	ld.global.u32 	%r739, [%rd9+104];
	xor.b32  	%r1025, %r1025, %r739;
	ld.global.u32 	%r740, [%rd9+108];
	xor.b32  	%r1024, %r1024, %r740;
	ld.global.u32 	%r741, [%rd9+112];
	xor.b32  	%r1023, %r1023, %r741;
	ld.global.u32 	%r742, [%rd9+116];
	xor.b32  	%r1022, %r1022, %r742;
$L__BB0_54:
	and.b32  	%r744, %r699, 64;
	setp.eq.s32 	%p31, %r744, 0;
	@%p31 bra 	$L__BB0_56;
	ld.global.u32 	%r745, [%rd9+120];
	xor.b32  	%r1026, %r1026, %r745;
	ld.global.u32 	%r746, [%rd9+124];
	xor.b32  	%r1025, %r1025, %r746;
	ld.global.u32 	%r747, [%rd9+128];
	xor.b32  	%r1024, %r1024, %r747;
	ld.global.u32 	%r748, [%rd9+132];
	xor.b32  	%r1023, %r1023, %r748;
	ld.global.u32 	%r749, [%rd9+136];
	xor.b32  	%r1022, %r1022, %r749;
$L__BB0_56:
	and.b32  	%r751, %r699, 128;
	setp.eq.s32 	%p32, %r751, 0;
	@%p32 bra 	$L__BB0_58;
	ld.global.u32 	%r752, [%rd9+140];
	xor.b32  	%r1026, %r1026, %r752;
	ld.global.u32 	%r753, [%rd9+144];
	xor.b32  	%r1025, %r1025, %r753;
	ld.global.u32 	%r754, [%rd9+148];
	xor.b32  	%r1024, %r1024, %r754;
	ld.global.u32 	%r755, [%rd9+152];
	xor.b32  	%r1023, %r1023, %r755;
	ld.global.u32 	%r756, [%rd9+156];
	xor.b32  	%r1022, %r1022, %r756;
$L__BB0_58:
	and.b32  	%r758, %r699, 256;
	setp.eq.s32 	%p33, %r758, 0;
	@%p33 bra 	$L__BB0_60;
	ld.global.u32 	%r759, [%rd9+160];
	xor.b32  	%r1026, %r1026, %r759;
	ld.global.u32 	%r760, [%rd9+164];
	xor.b32  	%r1025, %r1025, %r760;
	ld.global.u32 	%r761, [%rd9+168];
	xor.b32  	%r1024, %r1024, %r761;
	ld.global.u32 	%r762, [%rd9+172];
	xor.b32  	%r1023, %r1023, %r762;
	ld.global.u32 	%r763, [%rd9+176];
	xor.b32  	%r1022, %r1022, %r763;
$L__BB0_60:
	and.b32  	%r765, %r699, 512;
	setp.eq.s32 	%p34, %r765, 0;
	@%p34 bra 	$L__BB0_62;
	ld.global.u32 	%r766, [%rd9+180];
	xor.b32  	%r1026, %r1026, %r766;
	ld.global.u32 	%r767, [%rd9+184];
	xor.b32  	%r1025, %r1025, %r767;
	ld.global.u32 	%r768, [%rd9+188];
	xor.b32  	%r1024, %r1024, %r768;
	ld.global.u32 	%r769, [%rd9+192];
	xor.b32  	%r1023, %r1023, %r769;
	ld.global.u32 	%r770, [%rd9+196];
	xor.b32  	%r1022, %r1022, %r770;
$L__BB0_62:
	and.b32  	%r772, %r699, 1024;
	setp.eq.s32 	%p35, %r772, 0;
	@%p35 bra 	$L__BB0_64;
	ld.global.u32 	%r773, [%rd9+200];
	xor.b32  	%r1026, %r1026, %r773;
	ld.global.u32 	%r774, [%rd9+204];
	xor.b32  	%r1025, %r1025, %r774;
	ld.global.u32 	%r775, [%rd9+208];
	xor.b32  	%r1024, %r1024, %r775;
	ld.global.u32 	%r776, [%rd9+212];
	xor.b32  	%r1023, %r1023, %r776;
	ld.global.u32 	%r777, [%rd9+216];
	xor.b32  	%r1022, %r1022, %r777;
$L__BB0_64:
	and.b32  	%r779, %r699, 2048;
	setp.eq.s32 	%p36, %r779, 0;
	@%p36 bra 	$L__BB0_66;
	ld.global.u32 	%r780, [%rd9+220];
	xor.b32  	%r1026, %r1026, %r780;
	ld.global.u32 	%r781, [%rd9+224];
	xor.b32  	%r1025, %r1025, %r781;
	ld.global.u32 	%r782, [%rd9+228];
	xor.b32  	%r1024, %r1024, %r782;
	ld.global.u32 	%r783, [%rd9+232];
	xor.b32  	%r1023, %r1023, %r783;
	ld.global.u32 	%r784, [%rd9+236];
	xor.b32  	%r1022, %r1022, %r784;
$L__BB0_66:
	and.b32  	%r786, %r699, 4096;
	setp.eq.s32 	%p37, %r786, 0;
	@%p37 bra 	$L__BB0_68;
	ld.global.u32 	%r787, [%rd9+240];
	xor.b32  	%r1026, %r1026, %r787;
	ld.global.u32 	%r788, [%rd9+244];
	xor.b32  	%r1025, %r1025, %r788;
	ld.global.u32 	%r789, [%rd9+248];
	xor.b32  	%r1024, %r1024, %r789;
	ld.global.u32 	%r790, [%rd9+252];
	xor.b32  	%r1023, %r1023, %r790;
	ld.global.u32 	%r791, [%rd9+256];
	xor.b32  	%r1022, %r1022, %r791;
$L__BB0_68:
	and.b32  	%r793, %r699, 8192;
	setp.eq.s32 	%p38, %r793, 0;
	@%p38 bra 	$L__BB0_70;
	ld.global.u32 	%r794, [%rd9+260];
	xor.b32  	%r1026, %r1026, %r794;
	ld.global.u32 	%r795, [%rd9+264];
	xor.b32  	%r1025, %r1025, %r795;
	ld.global.u32 	%r796, [%rd9+268];
	xor.b32  	%r1024, %r1024, %r796;
	ld.global.u32 	%r797, [%rd9+272];
	xor.b32  	%r1023, %r1023, %r797;
	ld.global.u32 	%r798, [%rd9+276];
	xor.b32  	%r1022, %r1022, %r798;
$L__BB0_70:
	and.b32  	%r800, %r699, 16384;
	setp.eq.s32 	%p39, %r800, 0;
	@%p39 bra 	$L__BB0_72;
	ld.global.u32 	%r801, [%rd9+280];
	xor.b32  	%r1026, %r1026, %r801;
	ld.global.u32 	%r802, [%rd9+284];
	xor.b32  	%r1025, %r1025, %r802;
	ld.global.u32 	%r803, [%rd9+288];
	xor.b32  	%r1024, %r1024, %r803;
	ld.global.u32 	%r804, [%rd9+292];
	xor.b32  	%r1023, %r1023, %r804;
	ld.global.u32 	%r805, [%rd9+296];
	xor.b32  	%r1022, %r1022, %r805;
$L__BB0_72:
	and.b32  	%r807, %r699, 32768;
	setp.eq.s32 	%p40, %r807, 0;
	@%p40 bra 	$L__BB0_74;
	ld.global.u32 	%r808, [%rd9+300];
	xor.b32  	%r1026, %r1026, %r808;
	ld.global.u32 	%r809, [%rd9+304];
	xor.b32  	%r1025, %r1025, %r809;
	ld.global.u32 	%r810, [%rd9+308];
	xor.b32  	%r1024, %r1024, %r810;
	ld.global.u32 	%r811, [%rd9+312];
	xor.b32  	%r1023, %r1023, %r811;
	ld.global.u32 	%r812, [%rd9+316];
	xor.b32  	%r1022, %r1022, %r812;
$L__BB0_74:
	add.s32 	%r1113, %r1113, 16;
	setp.ne.s32 	%p41, %r1113, 32;
	@%p41 bra 	$L__BB0_42;
	mad.lo.s32 	%r813, %r1107, -31, %r198;
	add.s32 	%r1107, %r813, 1;
	setp.ne.s32 	%p42, %r1107, 5;
	@%p42 bra 	$L__BB0_41;
	st.local.u32 	[%rd3+4], %r1026;
	st.local.v2.u32 	[%rd3+8], {%r1025, %r1024};
	st.local.v2.u32 	[%rd3+16], {%r1023, %r1022};
	setp.ne.s64 	%p43, %rd6, 3;
	@%p43 bra 	$L__BB0_114;
	mov.b32 	%r1022, 0;
	mov.u32 	%r1023, %r1022;
	mov.u32 	%r1024, %r1022;
	mov.u32 	%r1025, %r1022;
	mov.u32 	%r1026, %r1022;
	mov.u32 	%r1199, %r1022;
$L__BB0_78:
	mul.wide.u32 	%rd23, %r1199, 4;
	add.s64 	%rd24, %rd3, %rd23;
	ld.local.u32 	%r373, [%rd24+4];
	shl.b32 	%r374, %r1199, 5;
	mov.b32 	%r1205, 0;
$L__BB0_79:
	.pragma "nounroll";
	shr.u32 	%r816, %r373, %r1205;
	and.b32  	%r817, %r816, 1;
	setp.eq.b32 	%p44, %r817, 1;
	not.pred 	%p45, %p44;
	add.s32 	%r818, %r374, %r1205;
	mul.lo.s32 	%r819, %r818, 5;
	mul.wide.u32 	%rd25, %r819, 4;
	add.s64 	%rd10, %rd7, %rd25;
	@%p45 bra 	$L__BB0_81;
	ld.global.u32 	%r820, [%rd10];
	xor.b32  	%r1026, %r1026, %r820;
	ld.global.u32 	%r821, [%rd10+4];
	xor.b32  	%r1025, %r1025, %r821;
	ld.global.u32 	%r822, [%rd10+8];
	xor.b32  	%r1024, %r1024, %r822;
	ld.global.u32 	%r823, [%rd10+12];
	xor.b32  	%r1023, %r1023, %r823;
	ld.global.u32 	%r824, [%rd10+16];
	xor.b32  	%r1022, %r1022, %r824;
$L__BB0_81:
	and.b32  	%r826, %r816, 2;
	setp.eq.s32 	%p46, %r826, 0;
	@%p46 bra 	$L__BB0_83;
	ld.global.u32 	%r827, [%rd10+20];
	xor.b32  	%r1026, %r1026, %r827;
	ld.global.u32 	%r828, [%rd10+24];
	xor.b32  	%r1025, %r1025, %r828;
	ld.global.u32 	%r829, [%rd10+28];
	xor.b32  	%r1024, %r1024, %r829;
	ld.global.u32 	%r830, [%rd10+32];
	xor.b32  	%r1023, %r1023, %r830;
	ld.global.u32 	%r831, [%rd10+36];
	xor.b32  	%r1022, %r1022, %r831;
$L__BB0_83:
	and.b32  	%r833, %r816, 4;
	setp.eq.s32 	%p47, %r833, 0;
	@%p47 bra 	$L__BB0_85;
	ld.global.u32 	%r834, [%rd10+40];
	xor.b32  	%r1026, %r1026, %r834;
	ld.global.u32 	%r835, [%rd10+44];
	xor.b32  	%r1025, %r1025, %r835;
	ld.global.u32 	%r836, [%rd10+48];
	xor.b32  	%r1024, %r1024, %r836;
	ld.global.u32 	%r837, [%rd10+52];
	xor.b32  	%r1023, %r1023, %r837;
	ld.global.u32 	%r838, [%rd10+56];
	xor.b32  	%r1022, %r1022, %r838;
$L__BB0_85:
	and.b32  	%r840, %r816, 8;
	setp.eq.s32 	%p48, %r840, 0;
	@%p48 bra 	$L__BB0_87;
	ld.global.u32 	%r841, [%rd10+60];
	xor.b32  	%r1026, %r1026, %r841;
	ld.global.u32 	%r842, [%rd10+64];
	xor.b32  	%r1025, %r1025, %r842;
	ld.global.u32 	%r843, [%rd10+68];
	xor.b32  	%r1024, %r1024, %r843;
	ld.global.u32 	%r844, [%rd10+72];
	xor.b32  	%r1023, %r1023, %r844;
	ld.global.u32 	%r845, [%rd10+76];
	xor.b32  	%r1022, %r1022, %r845;
$L__BB0_87:
	and.b32  	%r847, %r816, 16;
	setp.eq.s32 	%p49, %r847, 0;
	@%p49 bra 	$L__BB0_89;
	ld.global.u32 	%r848, [%rd10+80];
	xor.b32  	%r1026, %r1026, %r848;
	ld.global.u32 	%r849, [%rd10+84];
	xor.b32  	%r1025, %r1025, %r849;
	ld.global.u32 	%r850, [%rd10+88];
	xor.b32  	%r1024, %r1024, %r850;
	ld.global.u32 	%r851, [%rd10+92];
	xor.b32  	%r1023, %r1023, %r851;
	ld.global.u32 	%r852, [%rd10+96];
	xor.b32  	%r1022, %r1022, %r852;
$L__BB0_89:
	and.b32  	%r854, %r816, 32;
	setp.eq.s32 	%p50, %r854, 0;
	@%p50 bra 	$L__BB0_91;
	ld.global.u32 	%r855, [%rd10+100];
	xor.b32  	%r1026, %r1026, %r855;
	ld.global.u32 	%r856, [%rd10+104];
	xor.b32  	%r1025, %r1025, %r856;
	ld.global.u32 	%r857, [%rd10+108];
	xor.b32  	%r1024, %r1024, %r857;
	ld.global.u32 	%r858, [%rd10+112];
	xor.b32  	%r1023, %r1023, %r858;
	ld.global.u32 	%r859, [%rd10+116];
	xor.b32  	%r1022, %r1022, %r859;
$L__BB0_91:
	and.b32  	%r861, %r816, 64;
	setp.eq.s32 	%p51, %r861, 0;
	@%p51 bra 	$L__BB0_93;
	ld.global.u32 	%r862, [%rd10+120];
	xor.b32  	%r1026, %r1026, %r862;
	ld.global.u32 	%r863, [%rd10+124];
	xor.b32  	%r1025, %r1025, %r863;
	ld.global.u32 	%r864, [%rd10+128];
	xor.b32  	%r1024, %r1024, %r864;
	ld.global.u32 	%r865, [%rd10+132];
	xor.b32  	%r1023, %r1023, %r865;
	ld.global.u32 	%r866, [%rd10+136];
	xor.b32  	%r1022, %r1022, %r866;
$L__BB0_93:
	and.b32  	%r868, %r816, 128;
	setp.eq.s32 	%p52, %r868, 0;
	@%p52 bra 	$L__BB0_95;
	ld.global.u32 	%r869, [%rd10+140];
	xor.b32  	%r1026, %r1026, %r869;
	ld.global.u32 	%r870, [%rd10+144];
	xor.b32  	%r1025, %r1025, %r870;
	ld.global.u32 	%r871, [%rd10+148];
	xor.b32  	%r1024, %r1024, %r871;
	ld.global.u32 	%r872, [%rd10+152];
	xor.b32  	%r1023, %r1023, %r872;
	ld.global.u32 	%r873, [%rd10+156];
	xor.b32  	%r1022, %r1022, %r873;
$L__BB0_95:
	and.b32  	%r875, %r816, 256;
	setp.eq.s32 	%p53, %r875, 0;
	@%p53 bra 	$L__BB0_97;
	ld.global.u32 	%r876, [%rd10+160];
	xor.b32  	%r1026, %r1026, %r876;
	ld.global.u32 	%r877, [%rd10+164];
	xor.b32  	%r1025, %r1025, %r877;
	ld.global.u32 	%r878, [%rd10+168];
	xor.b32  	%r1024, %r1024, %r878;
	ld.global.u32 	%r879, [%rd10+172];
	xor.b32  	%r1023, %r1023, %r879;
	ld.global.u32 	%r880, [%rd10+176];
	xor.b32  	%r1022, %r1022, %r880;
$L__BB0_97:
	and.b32  	%r882, %r816, 512;
	setp.eq.s32 	%p54, %r882, 0;
	@%p54 bra 	$L__BB0_99;
	ld.global.u32 	%r883, [%rd10+180];
	xor.b32  	%r1026, %r1026, %r883;
	ld.global.u32 	%r884, [%rd10+184];
	xor.b32  	%r1025, %r1025, %r884;
	ld.global.u32 	%r885, [%rd10+188];
	xor.b32  	%r1024, %r1024, %r885;
	ld.global.u32 	%r886, [%rd10+192];
	xor.b32  	%r1023, %r1023, %r886;
	ld.global.u32 	%r887, [%rd10+196];
	xor.b32  	%r1022, %r1022, %r887;
$L__BB0_99:
	and.b32  	%r889, %r816, 1024;
	setp.eq.s32 	%p55, %r889, 0;
	@%p55 bra 	$L__BB0_101;
	ld.global.u32 	%r890, [%rd10+200];
	xor.b32  	%r1026, %r1026, %r890;
	ld.global.u32 	%r891, [%rd10+204];
	xor.b32  	%r1025, %r1025, %r891;
	ld.global.u32 	%r892, [%rd10+208];
	xor.b32  	%r1024, %r1024, %r892;
	ld.global.u32 	%r893, [%rd10+212];
	xor.b32  	%r1023, %r1023, %r893;
	ld.global.u32 	%r894, [%rd10+216];
	xor.b32  	%r1022, %r1022, %r894;
$L__BB0_101:
	and.b32  	%r896, %r816, 2048;
	setp.eq.s32 	%p56, %r896, 0;
	@%p56 bra 	$L__BB0_103;
	ld.global.u32 	%r897, [%rd10+220];
	xor.b32  	%r1026, %r1026, %r897;
	ld.global.u32 	%r898, [%rd10+224];
	xor.b32  	%r1025, %r1025, %r898;
	ld.global.u32 	%r899, [%rd10+228];
	xor.b32  	%r1024, %r1024, %r899;
	ld.global.u32 	%r900, [%rd10+232];
	xor.b32  	%r1023, %r1023, %r900;
	ld.global.u32 	%r901, [%rd10+236];
	xor.b32  	%r1022, %r1022, %r901;
$L__BB0_103:
	and.b32  	%r903, %r816, 4096;
	setp.eq.s32 	%p57, %r903, 0;
	@%p57 bra 	$L__BB0_105;
	ld.global.u32 	%r904, [%rd10+240];
	xor.b32  	%r1026, %r1026, %r904;
	ld.global.u32 	%r905, [%rd10+244];
	xor.b32  	%r1025, %r1025, %r905;
	ld.global.u32 	%r906, [%rd10+248];
	xor.b32  	%r1024, %r1024, %r906;
	ld.global.u32 	%r907, [%rd10+252];
	xor.b32  	%r1023, %r1023, %r907;
	ld.global.u32 	%r908, [%rd10+256];
	xor.b32  	%r1022, %r1022, %r908;
$L__BB0_105:
	and.b32  	%r910, %r816, 8192;
	setp.eq.s32 	%p58, %r910, 0;
	@%p58 bra 	$L__BB0_107;
	ld.global.u32 	%r911, [%rd10+260];
	xor.b32  	%r1026, %r1026, %r911;
	ld.global.u32 	%r912, [%rd10+264];
	xor.b32  	%r1025, %r1025, %r912;
	ld.global.u32 	%r913, [%rd10+268];
	xor.b32  	%r1024, %r1024, %r913;
	ld.global.u32 	%r914, [%rd10+272];
	xor.b32  	%r1023, %r1023, %r914;
	ld.global.u32 	%r915, [%rd10+276];
	xor.b32  	%r1022, %r1022, %r915;
$L__BB0_107:
	and.b32  	%r917, %r816, 16384;
	setp.eq.s32 	%p59, %r917, 0;
	@%p59 bra 	$L__BB0_109;
	ld.global.u32 	%r918, [%rd10+280];
	xor.b32  	%r1026, %r1026, %r918;
	ld.global.u32 	%r919, [%rd10+284];
	xor.b32  	%r1025, %r1025, %r919;
	ld.global.u32 	%r920, [%rd10+288];
	xor.b32  	%r1024, %r1024, %r920;
	ld.global.u32 	%r921, [%rd10+292];
	xor.b32  	%r1023, %r1023, %r921;
	ld.global.u32 	%r922, [%rd10+296];
	xor.b32  	%r1022, %r1022, %r922;
$L__BB0_109:
	and.b32  	%r924, %r816, 32768;
	setp.eq.s32 	%p60, %r924, 0;
	@%p60 bra 	$L__BB0_111;
	ld.global.u32 	%r925, [%rd10+300];
	xor.b32  	%r1026, %r1026, %r925;
	ld.global.u32 	%r926, [%rd10+304];
	xor.b32  	%r1025, %r1025, %r926;
	ld.global.u32 	%r927, [%rd10+308];
	xor.b32  	%r1024, %r1024, %r927;
	ld.global.u32 	%r928, [%rd10+312];
	xor.b32  	%r1023, %r1023, %r928;
	ld.global.u32 	%r929, [%rd10+316];
	xor.b32  	%r1022, %r1022, %r929;
$L__BB0_111:
	add.s32 	%r1205, %r1205, 16;
	setp.ne.s32 	%p61, %r1205, 32;
	@%p61 bra 	$L__BB0_79;
	mad.lo.s32 	%r930, %r1199, -31, %r374;
	add.s32 	%r1199, %r930, 1;
	setp.ne.s32 	%p62, %r1199, 5;
	@%p62 bra 	$L__BB0_78;
	st.local.u32 	[%rd3+4], %r1026;
	st.local.v2.u32 	[%rd3+8], {%r1025, %r1024};
	st.local.v2.u32 	[%rd3+16], {%r1023, %r1022};
$L__BB0_114:
	shr.u64 	%rd26, %rd5, 2;
	add.s32 	%r1009, %r1009, 1;
	setp.gt.u64 	%p63, %rd5, 3;
	@%p63 bra 	$L__BB0_2;
$L__BB0_115:
	add.s32 	%r1297, %r577, 6977678;
	mov.b32 	%r1296, 6977678;
$L__BB0_116:
	shr.u32 	%r933, %r1026, 2;
	xor.b32  	%r934, %r933, %r1026;
	shl.b32 	%r935, %r1022, 4;
	shl.b32 	%r936, %r934, 1;
	xor.b32  	%r937, %r936, %r935;
	xor.b32  	%r938, %r937, %r934;
	xor.b32  	%r562, %r938, %r1022;
	add.s32 	%r939, %r562, %r1297;
	cvt.rn.f32.u32 	%f1, %r939;
	fma.rn.f32 	%f2, %f1, 0f2F800000, 0f2F000000;
	cvt.f64.f32 	%fd1, %f2;
	fma.rn.f64 	%fd2, %fd1, 0d4000000000000000, 0dBFF0000000000000;
	cvt.rn.f32.f64 	%f3, %fd2;
	shr.u32 	%r940, %r1025, 2;
	xor.b32  	%r941, %r940, %r1025;
	shl.b32 	%r942, %r562, 4;
	shl.b32 	%r943, %r941, 1;
	xor.b32  	%r944, %r943, %r942;
	xor.b32  	%r945, %r944, %r941;
	xor.b32  	%r563, %r945, %r562;
	add.s32 	%r946, %r1297, %r563;
	add.s32 	%r947, %r946, 362437;
	cvt.rn.f32.u32 	%f4, %r947;
	fma.rn.f32 	%f5, %f4, 0f2F800000, 0f2F000000;
	cvt.f64.f32 	%fd3, %f5;
	fma.rn.f64 	%fd4, %fd3, 0d4000000000000000, 0dBFF0000000000000;
	cvt.rn.f32.f64 	%f6, %fd4;
	mul.f32 	%f7, %f6, %f6;
	fma.rn.f32 	%f8, %f3, %f3, %f7;
	setp.gtu.f32 	%p64, %f8, 0f3F800000;
	@%p64 bra 	$L__BB0_118;
	atom.global.add.u32 	%r948, [%rd2], 1;
	bra.uni 	$L__BB0_119;
$L__BB0_118:
	atom.global.add.u32 	%r949, [%rd1], 1;
$L__BB0_119:
	shr.u32 	%r950, %r1024, 2;
	xor.b32  	%r951, %r950, %r1024;
	shl.b32 	%r952, %r563, 4;
	shl.b32 	%r953, %r951, 1;
	xor.b32  	%r954, %r953, %r952;
	xor.b32  	%r955, %r954, %r951;
	xor.b32  	%r564, %r955, %r563;
	add.s32 	%r956, %r1297, %r564;
	add.s32 	%r957, %r956, 724874;
	cvt.rn.f32.u32 	%f9, %r957;
	fma.rn.f32 	%f10, %f9, 0f2F800000, 0f2F000000;
	cvt.f64.f32 	%fd5, %f10;
	fma.rn.f64 	%fd6, %fd5, 0d4000000000000000, 0dBFF0000000000000;
	cvt.rn.f32.f64 	%f11, %fd6;
	shr.u32 	%r958, %r1023, 2;
	xor.b32  	%r959, %r958, %r1023;
	shl.b32 	%r960, %r564, 4;
	shl.b32 	%r961, %r959, 1;
	xor.b32  	%r962, %r961, %r960;
	xor.b32  	%r963, %r962, %r959;
	xor.b32  	%r1026, %r963, %r564;
	add.s32 	%r964, %r1297, %r1026;
	add.s32 	%r965, %r964, 1087311;
	cvt.rn.f32.u32 	%f12, %r965;
	fma.rn.f32 	%f13, %f12, 0f2F800000, 0f2F000000;
	cvt.f64.f32 	%fd7, %f13;
	fma.rn.f64 	%fd8, %fd7, 0d4000000000000000, 0dBFF0000000000000;
	cvt.rn.f32.f64 	%f14, %fd8;
	mul.f32 	%f15, %f14, %f14;
	fma.rn.f32 	%f16, %f11, %f11, %f15;
	setp.gtu.f32 	%p65, %f16, 0f3F800000;
	@%p65 bra 	$L__BB0_121;
	atom.global.add.u32 	%r966, [%rd2], 1;
	bra.uni 	$L__BB0_122;
$L__BB0_121:
	atom.global.add.u32 	%r967, [%rd1], 1;
$L__BB0_122:
	shr.u32 	%r968, %r1022, 2;
	xor.b32  	%r969, %r968, %r1022;
	shl.b32 	%r970, %r1026, 4;
	shl.b32 	%r971, %r969, 1;
	xor.b32  	%r972, %r971, %r970;
	xor.b32  	%r973, %r972, %r969;
	xor.b32  	%r1025, %r973, %r1026;
	add.s32 	%r974, %r1297, %r1025;
	add.s32 	%r975, %r974, 1449748;
	cvt.rn.f32.u32 	%f17, %r975;
	fma.rn.f32 	%f18, %f17, 0f2F800000, 0f2F000000;
	cvt.f64.f32 	%fd9, %f18;
	fma.rn.f64 	%fd10, %fd9, 0d4000000000000000, 0dBFF0000000000000;
	cvt.rn.f32.f64 	%f19, %fd10;
	shr.u32 	%r976, %r562, 2;
	xor.b32  	%r977, %r976, %r562;
	shl.b32 	%r978, %r1025, 4;
	shl.b32 	%r979, %r977, 1;
	xor.b32  	%r980, %r979, %r978;
	xor.b32  	%r981, %r980, %r977;
	xor.b32  	%r1024, %r981, %r1025;
	add.s32 	%r982, %r1297, %r1024;
	add.s32 	%r983, %r982, 1812185;
	cvt.rn.f32.u32 	%f20, %r983;
	fma.rn.f32 	%f21, %f20, 0f2F800000, 0f2F000000;
	cvt.f64.f32 	%fd11, %f21;
	fma.rn.f64 	%fd12, %fd11, 0d4000000000000000, 0dBFF0000000000000;
	cvt.rn.f32.f64 	%f22, %fd12;
	mul.f32 	%f23, %f22, %f22;
	fma.rn.f32 	%f24, %f19, %f19, %f23;
	setp.gtu.f32 	%p66, %f24, 0f3F800000;
	@%p66 bra 	$L__BB0_124;
	atom.global.add.u32 	%r984, [%rd2], 1;
	bra.uni 	$L__BB0_125;
$L__BB0_124:
	atom.global.add.u32 	%r985, [%rd1], 1;
$L__BB0_125:
	shr.u32 	%r986, %r563, 2;
	xor.b32  	%r987, %r986, %r563;
	shl.b32 	%r988, %r1024, 4;
	shl.b32 	%r989, %r987, 1;
	xor.b32  	%r990, %r989, %r988;
	xor.b32  	%r991, %r990, %r987;
	xor.b32  	%r1023, %r991, %r1024;
	add.s32 	%r992, %r1297, %r1023;
	add.s32 	%r993, %r992, 2174622;
	cvt.rn.f32.u32 	%f25, %r993;
	fma.rn.f32 	%f26, %f25, 0f2F800000, 0f2F000000;
	cvt.f64.f32 	%fd13, %f26;
	fma.rn.f64 	%fd14, %fd13, 0d4000000000000000, 0dBFF0000000000000;
	cvt.rn.f32.f64 	%f27, %fd14;
	shr.u32 	%r994, %r564, 2;
	xor.b32  	%r995, %r994, %r564;
	shl.b32 	%r996, %r1023, 4;
	shl.b32 	%r997, %r995, 1;
	xor.b32  	%r998, %r997, %r996;
	xor.b32  	%r999, %r998, %r995;
	xor.b32  	%r1022, %r999, %r1023;
	add.s32 	%r1000, %r1297, %r1022;
	add.s32 	%r1001, %r1000, 2537059;
	cvt.rn.f32.u32 	%f28, %r1001;
	fma.rn.f32 	%f29, %f28, 0f2F800000, 0f2F000000;
	cvt.f64.f32 	%fd15, %f29;
	fma.rn.f64 	%fd16, %fd15, 0d4000000000000000, 0dBFF0000000000000;
	cvt.rn.f32.f64 	%f30, %fd16;
	mul.f32 	%f31, %f30, %f30;
	fma.rn.f32 	%f32, %f27, %f27, %f31;
	setp.gtu.f32 	%p67, %f32, 0f3F800000;
	@%p67 bra 	$L__BB0_127;
	atom.global.add.u32 	%r1002, [%rd2], 1;
	bra.uni 	$L__BB0_128;
$L__BB0_127:
	atom.global.add.u32 	%r1003, [%rd1], 1;
$L__BB0_128:
	add.s32 	%r1297, %r1297, 2899496;
	add.s32 	%r1296, %r1296, 2899496;
	setp.ne.s32 	%p68, %r1296, 731851678;
	@%p68 bra 	$L__BB0_116;
	ret;

}


// ===== COMPILED SASS (sm_100) =====

	.target	sm_100

	.elftype	@"ET_EXEC"


//--------------------- .note.nv.tkinfo           --------------------------
	.section	.note.nv.tkinfo,"",@"SHT_NOTE"
	.sectionflags	@"SHF_NOTE_NV_TKINFO"
	.tkinfo
        /*0018*/ 	.word	0x00000002
        /*0030*/ 	.string	""
        /*0030*/ 	.string	"ptxas"
        /*0030*/ 	.string	"Cuda compilation tools, release 13.0, V13.0.88"
        /*0030*/ 	.string	"Build cuda_13.0.r13.0/compiler.36424714_0"
        /*0030*/ 	.string	"-arch sm_100 -m 64 "



//--------------------- .note.nv.cuinfo           --------------------------
	.section	.note.nv.cuinfo,"",@"SHT_NOTE"
	.sectionflags	@"SHF_NOTE_NV_CUINFO"
        /*0018*/ 	.short	0x0002
        /*001a*/ 	.short	0x0064
        /*001c*/ 	.short	0x0082
	.zero		2


//--------------------- .nv.info                  --------------------------
	.section	.nv.info,"",@"SHT_CUDA_INFO"
	.align	4


	//----- nvinfo : EIATTR_REGCOUNT
	.align		4
        /*0000*/ 	.byte	0x04, 0x2f
        /*0002*/ 	.short	(.L_10 - .L_9)
	.align		4
.L_9:
        /*0004*/ 	.word	index@(_Z6get_piPiS_i)
        /*0008*/ 	.word	0x0000001f


	//----- nvinfo : EIATTR_FRAME_SIZE
	.align		4
.L_10:
        /*000c*/ 	.byte	0x04, 0x11
        /*000e*/ 	.short	(.L_12 - .L_11)
	.align		4
.L_11:
        /*0010*/ 	.word	index@(_Z6get_piPiS_i)
        /*0014*/ 	.word	0x00000030


	//----- nvinfo : EIATTR_MIN_STACK_SIZE
	.align		4
.L_12:
        /*0018*/ 	.byte	0x04, 0x12
        /*001a*/ 	.short	(.L_14 - .L_13)
	.align		4
.L_13:
        /*001c*/ 	.word	index@(_Z6get_piPiS_i)
        /*0020*/ 	.word	0x00000030
.L_14:


//--------------------- .nv.compat                --------------------------
	.section	.nv.compat,"",@"SHT_CUDA_COMPAT_INFO"
	.align	4
        /*0000*/ 	.byte	0x02, 0x09, 0x00, 0x00, 0x02, 0x02, 0x01, 0x00, 0x02, 0x05, 0x05, 0x00, 0x03, 0x07, 0x01, 0x01
        /*0010*/ 	.byte	0x02, 0x03, 0x00, 0x00, 0x02, 0x06, 0x01, 0x00, 0x04, 0x0b, 0x08, 0x00, 0x01, 0x00, 0x00, 0x00
        /*0020*/ 	.byte	0x00, 0x00, 0x00, 0x00


//--------------------- .nv.info._Z6get_piPiS_i   --------------------------
	.section	.nv.info._Z6get_piPiS_i,"",@"SHT_CUDA_INFO"
	.sectionflags	@""
	.align	4


	//----- nvinfo : EIATTR_CUDA_API_VERSION
	.align		4
        /*0000*/ 	.byte	0x04, 0x37
        /*0002*/ 	.short	(.L_16 - .L_15)
.L_15:
        /*0004*/ 	.word	0x00000082


	//----- nvinfo : EIATTR_KPARAM_INFO
	.align		4
.L_16:
        /*0008*/ 	.byte	0x04, 0x17
        /*000a*/ 	.short	(.L_18 - .L_17)
.L_17:
        /*000c*/ 	.word	0x00000000
        /*0010*/ 	.short	0x0002
        /*0012*/ 	.short	0x0010
        /*0014*/ 	.byte	0x00, 0xf0, 0x11, 0x00


	//----- nvinfo : EIATTR_KPARAM_INFO
	.align		4
.L_18:
        /*0018*/ 	.byte	0x04, 0x17
        /*001a*/ 	.short	(.L_20 - .L_19)
.L_19:
        /*001c*/ 	.word	0x00000000
        /*0020*/ 	.short	0x0001
        /*0022*/ 	.short	0x0008
        /*0024*/ 	.byte	0x00, 0xf5, 0x21, 0x00


	//----- nvinfo : EIATTR_KPARAM_INFO
	.align		4
.L_20:
        /*0028*/ 	.byte	0x04, 0x17
        /*002a*/ 	.short	(.L_22 - .L_21)
.L_21:
        /*002c*/ 	.word	0x00000000
        /*0030*/ 	.short	0x0000
        /*0032*/ 	.short	0x0000
        /*0034*/ 	.byte	0x00, 0xf5, 0x21, 0x00


	//----- nvinfo : EIATTR_SPARSE_MMA_MASK
	.align		4
.L_22:
        /*0038*/ 	.byte	0x03, 0x50
        /*003a*/ 	.short	0x0000


	//----- nvinfo : EIATTR_MAXREG_COUNT
	.align		4
        /*003c*/ 	.byte	0x03, 0x1b
        /*003e*/ 	.short	0x00ff


	//----- nvinfo : EIATTR_MERCURY_ISA_VERSION
	.align		4
        /*0040*/ 	.byte	0x03, 0x5f
        /*0042*/ 	.short	0x0101


	//----- nvinfo : EIATTR_INT_WARP_WIDE_INSTR_OFFSETS
	.align		4
        /*0044*/ 	.byte	0x04, 0x31
        /*0046*/ 	.short	(.L_24 - .L_23)


	//   ....[0]....
.L_23:
        /*0048*/ 	.word	0x000029f0


	//   ....[1]....
        /*004c*/ 	.word	0x00002a70


	//   ....[2]....
        /*0050*/ 	.word	0x00002cb0


	//   ....[3]....
        /*0054*/ 	.word	0x00002d20


	//   ....[4]....
        /*0058*/ 	.word	0x00002f60


	//   ....[5]....
        /*005c*/ 	.word	0x00002fd0


	//   ....[6]....
        /*0060*/ 	.word	0x00003210


	//   ....[7]....
        /*0064*/ 	.word	0x00003280


	//----- nvinfo : EIATTR_VRC_CTA_INIT_COUNT
	.align		4
.L_24:
        /*0068*/ 	.byte	0x02, 0x4a
	.zero		1
	.zero		1


	//----- nvinfo : EIATTR_EXIT_INSTR_OFFSETS
	.align		4
        /*006c*/ 	.byte	0x04, 0x1c
        /*006e*/ 	.short	(.L_26 - .L_25)


	//   ....[0]....
.L_25:
        /*0070*/ 	.word	0x00003300


	//----- nvinfo : EIATTR_CRS_STACK_SIZE
	.align		4
.L_26:
        /*0074*/ 	.byte	0x04, 0x1e
        /*0076*/ 	.short	(.L_28 - .L_27)
.L_27:
        /*0078*/ 	.word	0x00000000


	//----- nvinfo : EIATTR_CBANK_PARAM_SIZE
	.align		4
.L_28:
        /*007c*/ 	.byte	0x03, 0x19
        /*007e*/ 	.short	0x0014


	//----- nvinfo : EIATTR_PARAM_CBANK
	.align		4
        /*0080*/ 	.byte	0x04, 0x0a
        /*0082*/ 	.short	(.L_30 - .L_29)
	.align		4
.L_29:
        /*0084*/ 	.word	index@(.nv.constant0._Z6get_piPiS_i)
        /*0088*/ 	.short	0x0380
        /*008a*/ 	.short	0x0014


	//----- nvinfo : EIATTR_SW_WAR
	.align		4
.L_30:
        /*008c*/ 	.byte	0x04, 0x36
        /*008e*/ 	.short	(.L_32 - .L_31)
.L_31:
        /*0090*/ 	.word	0x00000008
.L_32:


//--------------------- .nv.callgraph             --------------------------
	.section	.nv.callgraph,"",@"SHT_CUDA_CALLGRAPH"
	.align	4
	.sectionentsize	8
	.align		4
        /*0000*/ 	.word	0x00000000
	.align		4
        /*0004*/ 	.word	0xffffffff
	.align		4
        /*0008*/ 	.word	0x00000000
	.align		4
        /*000c*/ 	.word	0xfffffffe
	.align		4
        /*0010*/ 	.word	0x00000000
	.align		4
        /*0014*/ 	.word	0xfffffffd
	.align		4
        /*0018*/ 	.word	0x00000000
	.align		4
        /*001c*/ 	.word	0xfffffffc


//--------------------- .nv.constant4             --------------------------
	.section	.nv.constant4,"a",@progbits
	.align	8
	.align		8
.nv.constant4:
        /*0000*/ 	.dword	precalc_xorwow_matrix
	.align		8
        /*0008*/ 	.dword	precalc_xorwow_offset_matrix
	.align		8
        /*0010*/ 	.dword	mrg32k3aM1
	.align		8
        /*0018*/ 	.dword	mrg32k3aM2
	.align		8
        /*0020*/ 	.dword	mrg32k3aM1SubSeq
	.align		8
        /*0028*/ 	.dword	mrg32k3aM2SubSeq
	.align		8
        /*0030*/ 	.dword	mrg32k3aM1Seq
	.align		8
        /*0038*/ 	.dword	mrg32k3aM2Seq


//--------------------- .nv.constant3             --------------------------
	.section	.nv.constant3,"a",@progbits
	.align	8
.nv.constant3:
	.type		__cr_lgamma_table,@object
	.size		__cr_lgamma_table,(.L_8 - __cr_lgamma_table)
__cr_lgamma_table:
        /*0000*/ 	.byte	0x00, 0x00, 0x00, 0x00, 0x00, 0x00, 0x00, 0x00, 0x00, 0x00, 0x00, 0x00, 0x00, 0x00, 0x00, 0x00
        /*0010*/ 	.byte	0xef, 0x39, 0xfa, 0xfe, 0x42, 0x2e, 0xe6, 0x3f, 0x02, 0x20, 0x2a, 0xfa, 0x0b, 0xab, 0xfc, 0x3f
        /*0020*/ 	.byte	0xf9, 0x2c, 0x92, 0x7c, 0xa7, 0x6c, 0x09, 0x40, 0xc9, 0x79, 0x44, 0x3c, 0x64, 0x26, 0x13, 0x40
        /*0030*/ 	.byte	0xca, 0x01, 0xcf, 0x3a, 0x27, 0x51, 0x1a, 0x40, 0x30, 0xcc, 0x2d, 0xf3, 0xe1, 0x0c, 0x21, 0x40
        /*0040*/ 	.byte	0x0d, 0xb7, 0xfc, 0x82, 0x8e, 0x35, 0x25, 0x40
.L_8:


//--------------------- .text._Z6get_piPiS_i      --------------------------
	.section	.text._Z6get_piPiS_i,"ax",@progbits
	.align	128
        .global         _Z6get_piPiS_i
        .type           _Z6get_piPiS_i,@function
        .size           _Z6get_piPiS_i,(.L_x_25 - _Z6get_piPiS_i)
        .other          _Z6get_piPiS_i,@"STO_CUDA_ENTRY STV_DEFAULT"
_Z6get_piPiS_i:
.text._Z6get_piPiS_i:
[----:B------:R-:W0:Y:S08]  /*0000*/  LDC R1, c[0x0][0x37c] ;  /* 0x0000df00ff017b82 */ /* 0x000e300000000800 */
[----:B------:R-:W1:Y:S01]  /*0010*/  LDC R0, c[0x0][0x390] ;  /* 0x0000e400ff007b82 */ /* 0x000e620000000800 */
[----:B------:R-:W2:Y:S01]  /*0020*/  S2R R8, SR_TID.X ;  /* 0x0000000000087919 */ /* 0x000ea20000002100 */
[----:B------:R-:W-:Y:S01]  /*0030*/  IMAD.MOV.U32 R3, RZ, RZ, -0x266e14b1 ;  /* 0xd991eb4fff037424 */ /* 0x000fe200078e00ff */
[----:B------:R-:W3:Y:S01]  /*0040*/  LDCU.64 UR6, c[0x0][0x358] ;  /* 0x00006b00ff0677ac */ /* 0x000ee20008000a00 */
[----:B0-----:R-:W-:Y:S01]  /*0050*/  VIADD R1, R1, 0xffffffd0 ;  /* 0xffffffd001017836 */ /* 0x001fe20000000000 */
[----:B------:R-:W-:Y:S03]  /*0060*/  BSSY.RECONVERGENT B0, `(.L_x_0) ;  /* 0x0000266000007945 */ /* 0x000fe60003800200 */
[----:B------:R-:W2:Y:S08]  /*0070*/  S2UR UR4, SR_CTAID.X ;  /* 0x00000000000479c3 */ /* 0x000eb00000002500 */
[----:B------:R-:W2:Y:S01]  /*0080*/  LDC R9, c[0x0][0x360] ;  /* 0x0000d800ff097b82 */ /* 0x000ea20000000800 */
[----:B-1----:R-:W-:-:S02]  /*0090*/  ISETP.GT.AND P0, PT, R0, -0x1, PT ;  /* 0xffffffff0000780c */ /* 0x002fc40003f04270 */
[----:B------:R-:W-:Y:S02]  /*00a0*/  LOP3.LUT R0, R0, 0xaad26b49, RZ, 0x3c, !PT ;  /* 0xaad26b4900007812 */ /* 0x000fe400078e3cff */
[----:B------:R-:W-:-:S03]  /*00b0*/  SEL R3, R3, 0x8bf16996, P0 ;  /* 0x8bf1699603037807 */ /* 0x000fc60000000000 */
[----:B------:R-:W-:Y:S01]  /*00c0*/  IMAD R0, R0, 0x4182bed5, RZ ;  /* 0x4182bed500007824 */ /* 0x000fe200078e02ff */
[C---:B------:R-:W-:Y:S01]  /*00d0*/  LOP3.LUT R2, R3.reuse, 0x5491333, RZ, 0x3c, !PT ;  /* 0x0549133303027812 */ /* 0x040fe200078e3cff */
[----:B------:R-:W-:Y:S02]  /*00e0*/  VIADD R5, R3, 0x1f123bb5 ;  /* 0x1f123bb503057836 */ /* 0x000fe40000000000 */
[C---:B------:R-:W-:Y:S01]  /*00f0*/  IMAD.IADD R6, R0.reuse, 0x1, R3 ;  /* 0x0000000100067824 */ /* 0x040fe200078e0203 */
[C---:B------:R-:W-:Y:S01]  /*0100*/  LOP3.LUT R4, R0.reuse, 0x159a55e5, RZ, 0x3c, !PT ;  /* 0x159a55e500047812 */ /* 0x040fe200078e3cff */
[----:B------:R-:W-:Y:S02]  /*0110*/  VIADD R7, R0, 0x75bcd15 ;  /* 0x075bcd1500077836 */ /* 0x000fe40000000000 */
[----:B------:R-:W-:Y:S02]  /*0120*/  VIADD R6, R6, 0x64f0c9 ;  /* 0x0064f0c906067836 */ /* 0x000fe40000000000 */
[----:B------:R-:W-:Y:S01]  /*0130*/  VIADD R3, R0, 0x583f19 ;  /* 0x00583f1900037836 */ /* 0x000fe20000000000 */
[----:B------:R0:W-:Y:S01]  /*0140*/  STL.64 [R1+0x8], R4 ;  /* 0x0000080401007387 */ /* 0x0001e20000100a00 */
[----:B--2---:R-:W-:-:S03]  /*0150*/  IMAD R0, R9, UR4, R8 ;  /* 0x0000000409007c24 */ /* 0x004fc6000f8e0208 */
[----:B------:R0:W-:Y:S02]  /*0160*/  STL.64 [R1], R6 ;  /* 0x0000000601007387 */ /* 0x0001e40000100a00 */
[----:B------:R-:W-:Y:S02]  /*0170*/  ISETP.NE.AND P0, PT, R0, RZ, PT ;  /* 0x000000ff0000720c */ /* 0x000fe40003f05270 */
[----:B------:R0:W-:Y:S11]  /*0180*/  STL.64 [R1+0x10], R2 ;  /* 0x0000100201007387 */ /* 0x0001f60000100a00 */
[----:B---3--:R-:W-:Y:S05]  /*0190*/  @!P0 BRA `(.L_x_1) ;  /* 0x0000002400488947 */ /* 0x008fea0003800000 */
[--C-:B0-----:R-:W-:Y:S01]  /*01a0*/  SHF.R.S32.HI R6, RZ, 0x1f, R0.reuse ;  /* 0x0000001fff067819 */ /* 0x101fe20000011400 */
[----:B------:R-:W-:Y:S02]  /*01b0*/  IMAD.MOV.U32 R13, RZ, RZ, R0 ;  /* 0x000000ffff0d7224 */ /* 0x000fe400078e0000 */
[----:B------:R-:W-:-:S07]  /*01c0*/  IMAD.MOV.U32 R12, RZ, RZ, RZ ;  /* 0x000000ffff0c7224 */ /* 0x000fce00078e00ff */
.L_x_10:
[----:B------:R-:W-:Y:S01]  /*01d0*/  LOP3.LUT R0, R13, 0x3, RZ, 0xc0, !PT ;  /* 0x000000030d007812 */ /* 0x000fe200078ec0ff */
[----:B------:R-:W-:Y:S03]  /*01e0*/  BSSY.RECONVERGENT B1, `(.L_x_2) ;  /* 0x0000247000017945 */ /* 0x000fe60003800200 */
[----:B------:R-:W-:-:S04]  /*01f0*/  ISETP.NE.U32.AND P0, PT, R0, RZ, PT ;  /* 0x000000ff0000720c */ /* 0x000fc80003f05070 */
[----:B------:R-:W-:-:S13]  /*0200*/  ISETP.NE.AND.EX P0, PT, RZ, RZ, PT, P0 ;  /* 0x000000ffff00720c */ /* 0x000fda0003f05300 */
[----:B0-----:R-:W-:Y:S05]  /*0210*/  @!P0 BRA `(.L_x_3) ;  /* 0x00000024000c8947 */ /* 0x001fea0003800000 */
[----:B------:R-:W0:Y:S01]  /*0220*/  LDC.64 R8, c[0x4][RZ] ;  /* 0x01000000ff087b82 */ /* 0x000e220000000a00 */
[----:B------:R-:W-:Y:S01]  /*0230*/  IMAD.MOV.U32 R0, RZ, RZ, RZ ;  /* 0x000000ffff007224 */ /* 0x000fe200078e00ff */
[----:B------:R-:W-:Y:S02]  /*0240*/  CS2R R2, SRZ ;  /* 0x0000000000027805 */ /* 0x000fe4000001ff00 */
[----:B------:R-:W-:Y:S01]  /*0250*/  CS2R R4, SRZ ;  /* 0x0000000000047805 */ /* 0x000fe2000001ff00 */
[----:B------:R-:W-:Y:S02]  /*0260*/  IMAD.MOV.U32 R7, RZ, RZ, RZ ;  /* 0x000000ffff077224 */ /* 0x000fe400078e00ff */
[----:B0-----:R-:W-:-:S07]  /*0270*/  IMAD.WIDE.U32 R8, R12, 0xc80, R8 ;  /* 0x00000c800c087825 */ /* 0x001fce00078e0008 */
.L_x_5:
[----:B------:R-:W-:-:S06]  /*0280*/  IMAD R14, R0, 0x4, R1 ;  /* 0x00000004000e7824 */ /* 0x000fcc00078e0201 */
[----:B------:R-:W5:Y:S01]  /*0290*/  LDL R14, [R14+0x4] ;  /* 0x000004000e0e7983 */ /* 0x000f620000100800 */
[----:B------:R-:W-:Y:S01]  /*02a0*/  IMAD.SHL.U32 R15, R0, 0x20, RZ ;  /* 0x00000020000f7824 */ /* 0x000fe200078e00ff */
[----:B------:R-:W-:-:S06]  /*02b0*/  UMOV UR4, URZ ;  /* 0x000000ff00047c82 */ /* 0x000fcc0008000000 */
.L_x_4:
[----:B-----5:R-:W-:Y:S01]  /*02c0*/  SHF.R.U32.HI R22, RZ, UR4, R14 ;  /* 0x00000004ff167c19 */ /* 0x020fe2000801160e */
[----:B------:R-:W-:-:S03]  /*02d0*/  VIADD R10, R15, UR4 ;  /* 0x000000040f0a7c36 */ /* 0x000fc60008000000 */
[----:B------:R-:W-:-:S04]  /*02e0*/  LOP3.LUT R11, R22, 0x1, RZ, 0xc0, !PT ;  /* 0x00000001160b7812 */ /* 0x000fc800078ec0ff */
[----:B------:R-:W-:Y:S01]  /*02f0*/  ISETP.NE.U32.AND P0, PT, R11, 0x1, PT ;  /* 0x000000010b00780c */ /* 0x000fe20003f05070 */
[----:B------:R-:W-:-:S03]  /*0300*/  IMAD R11, R10, 0x5, RZ ;  /* 0x000000050a0b7824 */ /* 0x000fc600078e02ff */
[----:B------:R-:W-:Y:S01]  /*0310*/  R2P PR, R22, 0x7e ;  /* 0x0000007e16007804 */ /* 0x000fe20000000000 */
[----:B------:R-:W-:-:S08]  /*0320*/  IMAD.WIDE.U32 R10, R11, 0x4, R8 ;  /* 0x000000040b0a7825 */ /* 0x000fd000078e0008 */
[----:B------:R-:W2:Y:S04]  /*0330*/  @!P0 LDG.E R16, desc[UR6][R10.64+0x10] ;  /* 0x000010060a108981 */ /* 0x000ea8000c1e1900 */
[----:B------:R-:W3:Y:S04]  /*0340*/  @P1 LDG.E R18, desc[UR6][R10.64+0x24] ;  /* 0x000024060a121981 */ /* 0x000ee8000c1e1900 */
[----:B------:R-:W4:Y:S04]  /*0350*/  @P2 LDG.E R20, desc[UR6][R10.64+0x38] ;  /* 0x000038060a142981 */ /* 0x000f28000c1e1900 */
[----:B------:R-:W4:Y:S04]  /*0360*/  @P3 LDG.E R24, desc[UR6][R10.64+0x4c] ;  /* 0x00004c060a183981 */ /* 0x000f28000c1e1900 */
[----:B------:R-:W4:Y:S04]  /*0370*/  @P4 LDG.E R26, desc[UR6][R10.64+0x60] ;  /* 0x000060060a1a4981 */ /* 0x000f28000c1e1900 */
[----:B------:R-:W4:Y:S04]  /*0380*/  @!P0 LDG.E R17, desc[UR6][R10.64+0x4] ;  /* 0x000004060a118981 */ /* 0x000f28000c1e1900 */
[----:B------:R-:W4:Y:S04]  /*0390*/  @!P0 LDG.E R19, desc[UR6][R10.64+0xc] ;  /* 0x00000c060a138981 */ /* 0x000f28000c1e1900 */
[----:B------:R-:W4:Y:S04]  /*03a0*/  @P1 LDG.E R21, desc[UR6][R10.64+0x18] ;  /* 0x000018060a151981 */ /* 0x000f28000c1e1900 */
[----:B------:R-:W4:Y:S04]  /*03b0*/  @P3 LDG.E R23, desc[UR6][R10.64+0x40] ;  /* 0x000040060a173981 */ /* 0x000f28000c1e1900 */
[----:B------:R-:W4:Y:S04]  /*03c0*/  @P5 LDG.E R25, desc[UR6][R10.64+0x70] ;  /* 0x000070060a195981 */ /* 0x000f28000c1e1900 */
[----:B------:R-:W4:Y:S01]  /*03d0*/  @P6 LDG.E R28, desc[UR6][R10.64+0x88] ;  /* 0x000088060a1c6981 */ /* 0x000f22000c1e1900 */
[----:B--2---:R-:W-:-:S03]  /*03e0*/  @!P0 LOP3.LUT R3, R3, R16, RZ, 0x3c, !PT ;  /* 0x0000001003038212 */ /* 0x004fc600078e3cff */
[----:B------:R-:W2:Y:S01]  /*03f0*/  @!P0 LDG.E R16, desc[UR6][R10.64] ;  /* 0x000000060a108981 */ /* 0x000ea2000c1e1900 */
[----:B---3--:R-:W-:-:S03]  /*0400*/  @P1 LOP3.LUT R3, R3, R18, RZ, 0x3c, !PT ;  /* 0x0000001203031212 */ /* 0x008fc600078e3cff */
[----:B------:R-:W3:Y:S01]  /*0410*/  @!P0 LDG.E R18, desc[UR6][R10.64+0x8] ;  /* 0x000008060a128981 */ /* 0x000ee2000c1e1900 */
[----:B----4-:R-:W-:-:S03]  /*0420*/  @P2 LOP3.LUT R3, R3, R20, RZ, 0x3c, !PT ;  /* 0x0000001403032212 */ /* 0x010fc600078e3cff */
[----:B------:R-:W4:Y:S01]  /*0430*/  @P1 LDG.E R20, desc[UR6][R10.64+0x14] ;  /* 0x000014060a141981 */ /* 0x000f22000c1e1900 */
[----:B------:R-:W-:-:S03]  /*0440*/  @P3 LOP3.LUT R3, R3, R24, RZ, 0x3c, !PT ;  /* 0x0000001803033212 */ /* 0x000fc600078e3cff */
[----:B------:R-:W4:Y:S01]  /*0450*/  @P5 LDG.E R24, desc[UR6][R10.64+0x74] ;  /* 0x000074060a185981 */ /* 0x000f22000c1e1900 */
[----:B------:R-:W-:-:S03]  /*0460*/  @P4 LOP3.LUT R3, R3, R26, RZ, 0x3c, !PT ;  /* 0x0000001a03034212 */ /* 0x000fc600078e3cff */
[----:B------:R-:W4:Y:S01]  /*0470*/  @P3 LDG.E R26, desc[UR6][R10.64+0x44] ;  /* 0x000044060a1a3981 */ /* 0x000f22000c1e1900 */
[----:B------:R-:W-:-:S03]  /*0480*/  @!P0 LOP3.LUT R4, R4, R17, RZ, 0x3c, !PT ;  /* 0x0000001104048212 */ /* 0x000fc600078e3cff */
[----:B------:R-:W4:Y:S01]  /*0490*/  @P1 LDG.E R17, desc[UR6][R10.64+0x20] ;  /* 0x000020060a111981 */ /* 0x000f22000c1e1900 */
[----:B------:R-:W-:-:S03]  /*04a0*/  @!P0 LOP3.LUT R2, R2, R19, RZ, 0x3c, !PT ;  /* 0x0000001302028212 */ /* 0x000fc600078e3cff */
[----:B------:R-:W4:Y:S01]  /*04b0*/  @P2 LDG.E R19, desc[UR6][R10.64+0x2c] ;  /* 0x00002c060a132981 */ /* 0x000f22000c1e1900 */
[----:B------:R-:W-:-:S03]  /*04c0*/  @P1 LOP3.LUT R4, R4, R21, RZ, 0x3c, !PT ;  /* 0x0000001504041212 */ /* 0x000fc600078e3cff */
[----:B------:R-:W4:Y:S01]  /*04d0*/  @P2 LDG.E R21, desc[UR6][R10.64+0x34] ;  /* 0x000034060a152981 */ /* 0x000f22000c1e1900 */
[----:B--2---:R-:W-:-:S03]  /*04e0*/  @!P0 LOP3.LUT R7, R7, R16, RZ, 0x3c, !PT ;  /* 0x0000001007078212 */ /* 0x004fc600078e3cff */
[----:B------:R-:W2:Y:S01]  /*04f0*/  @P1 LDG.E R16, desc[UR6][R10.64+0x1c] ;  /* 0x00001c060a101981 */ /* 0x000ea2000c1e1900 */
[----:B---3--:R-:W-:-:S03]  /*0500*/  @!P0 LOP3.LUT R5, R5, R18, RZ, 0x3c, !PT ;  /* 0x0000001205058212 */ /* 0x008fc600078e3cff */
[----:B------:R-:W3:Y:S01]  /*0510*/  @P2 LDG.E R18, desc[UR6][R10.64+0x28] ;  /* 0x000028060a122981 */ /* 0x000ee2000c1e1900 */
[----:B----4-:R-:W-:-:S03]  /*0520*/  @P1 LOP3.LUT R7, R7, R20, RZ, 0x3c, !PT ;  /* 0x0000001407071212 */ /* 0x010fc600078e3cff */
[----:B------:R-:W4:Y:S01]  /*0530*/  @P2 LDG.E R20, desc[UR6][R10.64+0x30] ;  /* 0x000030060a142981 */ /* 0x000f22000c1e1900 */
[----:B------:R-:W-:-:S03]  /*0540*/  @P5 LOP3.LUT R3, R3, R24, RZ, 0x3c, !PT ;  /* 0x0000001803035212 */ /* 0x000fc600078e3cff */
[----:B------:R-:W4:Y:S01]  /*0550*/  @P3 LDG.E R24, desc[UR6][R10.64+0x3c] ;  /* 0x00003c060a183981 */ /* 0x000f22000c1e1900 */
[----:B------:R-:W-:-:S03]  /*0560*/  @P1 LOP3.LUT R2, R2, R17, RZ, 0x3c, !PT ;  /* 0x0000001102021212 */ /* 0x000fc600078e3cff */
[----:B------:R-:W4:Y:S01]  /*0570*/  @P3 LDG.E R17, desc[UR6][R10.64+0x48] ;  /* 0x000048060a113981 */ /* 0x000f22000c1e1900 */
[----:B------:R-:W-:-:S03]  /*0580*/  @P2 LOP3.LUT R4, R4, R19, RZ, 0x3c, !PT ;  /* 0x0000001304042212 */ /* 0x000fc600078e3cff */
[----:B------:R-:W4:Y:S01]  /*0590*/  @P4 LDG.E R19, desc[UR6][R10.64+0x54] ;  /* 0x000054060a134981 */ /* 0x000f22000c1e1900 */
[----:B------:R-:W-:Y:S02]  /*05a0*/  @P2 LOP3.LUT R2, R2, R21, RZ, 0x3c, !PT ;  /* 0x0000001502022212 */ /* 0x000fe400078e3cff */
[----:B------:R-:W-:Y:S01]  /*05b0*/  @P3 LOP3.LUT R4, R4, R23, RZ, 0x3c, !PT ;  /* 0x0000001704043212 */ /* 0x000fe200078e3cff */
[----:B------:R-:W4:Y:S04]  /*05c0*/  @P4 LDG.E R21, desc[UR6][R10.64+0x5c] ;  /* 0x00005c060a154981 */ /* 0x000f28000c1e1900 */
[----:B------:R-:W4:Y:S01]  /*05d0*/  @P5 LDG.E R23, desc[UR6][R10.64+0x68] ;  /* 0x000068060a175981 */ /* 0x000f22000c1e1900 */
[----:B--2---:R-:W-:-:S03]  /*05e0*/  @P1 LOP3.LUT R5, R5, R16, RZ, 0x3c, !PT ;  /* 0x0000001005051212 */ /* 0x004fc600078e3cff */
[----:B------:R-:W2:Y:S01]  /*05f0*/  @P4 LDG.E R16, desc[UR6][R10.64+0x50] ;  /* 0x000050060a104981 */ /* 0x000ea2000c1e1900 */
[----:B---3--:R-:W-:-:S03]  /*0600*/  @P2 LOP3.LUT R7, R7, R18, RZ, 0x3c, !PT ;  /* 0x0000001207072212 */ /* 0x008fc600078e3cff */
[----:B------:R-:W3:Y:S01]  /*0610*/  @P4 LDG.E R18, desc[UR6][R10.64+0x58] ;  /* 0x000058060a124981 */ /* 0x000ee2000c1e1900 */
[----:B----4-:R-:W-:-:S03]  /*0620*/  @P2 LOP3.LUT R5, R5, R20, RZ, 0x3c, !PT ;  /* 0x0000001405052212 */ /* 0x010fc600078e3cff */
[----:B------:R-:W4:Y:S01]  /*0630*/  @P5 LDG.E R20, desc[UR6][R10.64+0x64] ;  /* 0x000064060a145981 */ /* 0x000f22000c1e1900 */
[----:B------:R-:W-:-:S03]  /*0640*/  @P3 LOP3.LUT R7, R7, R24, RZ, 0x3c, !PT ;  /* 0x0000001807073212 */ /* 0x000fc600078e3cff */
[----:B------:R-:W4:Y:S01]  /*0650*/  @P5 LDG.E R24, desc[UR6][R10.64+0x6c] ;  /* 0x00006c060a185981 */ /* 0x000f22000c1e1900 */
[----:B------:R-:W-:Y:S02]  /*0660*/  LOP3.LUT P0, RZ, R22, 0x80, RZ, 0xc0, !PT ;  /* 0x0000008016ff7812 */ /* 0x000fe4000780c0ff */
[----:B------:R-:W-:Y:S02]  /*0670*/  @P3 LOP3.LUT R5, R5, R26, RZ, 0x3c, !PT ;  /* 0x0000001a05053212 */ /* 0x000fe400078e3cff */
[----:B------:R-:W-:Y:S02]  /*0680*/  @P3 LOP3.LUT R2, R2, R17, RZ, 0x3c, !PT ;  /* 0x0000001102023212 */ /* 0x000fe400078e3cff */
[----:B------:R-:W4:Y:S01]  /*0690*/  @P6 LDG.E R17, desc[UR6][R10.64+0x7c] ;  /* 0x00007c060a116981 */ /* 0x000f22000c1e1900 */
[----:B------:R-:W-:-:S03]  /*06a0*/  @P4 LOP3.LUT R4, R4, R19, RZ, 0x3c, !PT ;  /* 0x0000001304044212 */ /* 0x000fc600078e3cff */
[----:B------:R-:W4:Y:S01]  /*06b0*/  @P6 LDG.E R19, desc[UR6][R10.64+0x84] ;  /* 0x000084060a136981 */ /* 0x000f22000c1e1900 */
[----:B------:R-:W-:-:S03]  /*06c0*/  @P4 LOP3.LUT R2, R2, R21, RZ, 0x3c, !PT ;  /* 0x0000001502024212 */ /* 0x000fc600078e3cff */
[----:B------:R-:W4:Y:S01]  /*06d0*/  @P0 LDG.E R26, desc[UR6][R10.64+0x9c] ;  /* 0x00009c060a1a0981 */ /* 0x000f22000c1e1900 */
[----:B------:R-:W-:-:S03]  /*06e0*/  @P5 LOP3.LUT R4, R4, R23, RZ, 0x3c, !PT ;  /* 0x0000001704045212 */ /* 0x000fc600078e3cff */
        /* <DEDUP_REMOVED lines=10> */
[----:B------:R-:W-:Y:S02]  /*0790*/  @P5 LOP3.LUT R2, R2, R25, RZ, 0x3c, !PT ;  /* 0x0000001902025212 */ /* 0x000fe400078e3cff */
[----:B------:R-:W-:Y:S02]  /*07a0*/  @P6 LOP3.LUT R3, R3, R28, RZ, 0x3c, !PT ;  /* 0x0000001c03036212 */ /* 0x000fe400078e3cff */
[----:B------:R-:W-:Y:S02]  /*07b0*/  @P6 LOP3.LUT R4, R4, R17, RZ, 0x3c, !PT ;  /* 0x0000001104046212 */ /* 0x000fe400078e3cff */
[----:B------:R-:W-:Y:S02]  /*07c0*/  @P6 LOP3.LUT R2, R2, R19, RZ, 0x3c, !PT ;  /* 0x0000001302026212 */ /* 0x000fe400078e3cff */
[----:B------:R-:W-:Y:S02]  /*07d0*/  @P0 LOP3.LUT R3, R3, R26, RZ, 0x3c, !PT ;  /* 0x0000001a03030212 */ /* 0x000fe400078e3cff */
[----:B------:R-:W-:-:S02]  /*07e0*/  @P0 LOP3.LUT R4, R4, R21, RZ, 0x3c, !PT ;  /* 0x0000001504040212 */ /* 0x000fc400078e3cff */
[----:B------:R-:W-:Y:S02]  /*07f0*/  @P0 LOP3.LUT R2, R2, R23, RZ, 0x3c, !PT ;  /* 0x0000001702020212 */ /* 0x000fe400078e3cff */
[----:B--2---:R-:W-:Y:S02]  /*0800*/  @P6 LOP3.LUT R7, R7, R16, RZ, 0x3c, !PT ;  /* 0x0000001007076212 */ /* 0x004fe400078e3cff */
[----:B---3--:R-:W-:Y:S02]  /*0810*/  @P6 LOP3.LUT R5, R5, R18, RZ, 0x3c, !PT ;  /* 0x0000001205056212 */ /* 0x008fe400078e3cff */
[----:B----4-:R-:W-:Y:S02]  /*0820*/  @P0 LOP3.LUT R7, R7, R20, RZ, 0x3c, !PT ;  /* 0x0000001407070212 */ /* 0x010fe400078e3cff */
[----:B------:R-:W-:Y:S02]  /*0830*/  @P0 LOP3.LUT R5, R5, R24, RZ, 0x3c, !PT ;  /* 0x0000001805050212 */ /* 0x000fe400078e3cff */
[----:B------:R-:W-:-:S13]  /*0840*/  R2P PR, R22.B1, 0x7f ;  /* 0x0000007f16007804 */ /* 0x000fda0000001000 */
[----:B------:R-:W2:Y:S04]  /*0850*/  @P0 LDG.E R18, desc[UR6][R10.64+0xa0] ;  /* 0x0000a0060a120981 */ /* 0x000ea8000c1e1900 */
[----:B------:R-:W3:Y:S04]  /*0860*/  @P0 LDG.E R19, desc[UR6][R10.64+0xa4] ;  /* 0x0000a4060a130981 */ /* 0x000ee8000c1e1900 */
[----:B------:R-:W4:Y:S04]  /*0870*/  @P0 LDG.E R20, desc[UR6][R10.64+0xa8] ;  /* 0x0000a8060a140981 */ /* 0x000f28000c1e1900 */
[----:B------:R-:W4:Y:S04]  /*0880*/  @P0 LDG.E R21, desc[UR6][R10.64+0xac] ;  /* 0x0000ac060a150981 */ /* 0x000f28000c1e1900 */
[----:B------:R-:W4:Y:S04]  /*0890*/  @P0 LDG.E R24, desc[UR6][R10.64+0xb0] ;  /* 0x0000b0060a180981 */ /* 0x000f28000c1e1900 */
[----:B------:R-:W4:Y:S04]  /*08a0*/  @P1 LDG.E R16, desc[UR6][R10.64+0xbc] ;  /* 0x0000bc060a101981 */ /* 0x000f28000c1e1900 */
[----:B------:R-:W4:Y:S04]  /*08b0*/  @P1 LDG.E R26, desc[UR6][R10.64+0xb4] ;  /* 0x0000b4060a1a1981 */ /* 0x000f28000c1e1900 */
        /* <DEDUP_REMOVED lines=11> */
[----:B------:R-:W-:Y:S01]  /*0970*/  LOP3.LUT P0, RZ, R22, 0x8000, RZ, 0xc0, !PT ;  /* 0x0000800016ff7812 */ /* 0x000fe2000780c0ff */
[----:B------:R-:W4:Y:S01]  /*0980*/  @P2 LDG.E R24, desc[UR6][R10.64+0xd8] ;  /* 0x0000d8060a182981 */ /* 0x000f22000c1e1900 */
[----:B------:R-:W-:-:S03]  /*0990*/  @P1 LOP3.LUT R5, R5, R16, RZ, 0x3c, !PT ;  /* 0x0000001005051212 */ /* 0x000fc600078e3cff */
[----:B------:R-:W4:Y:S01]  /*09a0*/  @P2 LDG.E R22, desc[UR6][R10.64+0xd0] ;  /* 0x0000d0060a162981 */ /* 0x000f22000c1e1900 */
[----:B------:R-:W-:-:S03]  /*09b0*/  @P1 LOP3.LUT R7, R7, R26, RZ, 0x3c, !PT ;  /* 0x0000001a07071212 */ /* 0x000fc600078e3cff */
[----:B------:R-:W4:Y:S01]  /*09c0*/  @P3 LDG.E R16, desc[UR6][R10.64+0xe4] ;  /* 0x0000e4060a103981 */ /* 0x000f22000c1e1900 */
[----:B------:R-:W-:-:S03]  /*09d0*/  @P1 LOP3.LUT R4, R4, R23, RZ, 0x3c, !PT ;  /* 0x0000001704041212 */ /* 0x000fc600078e3cff */
[----:B------:R-:W4:Y:S01]  /*09e0*/  @P3 LDG.E R26, desc[UR6][R10.64+0xdc] ;  /* 0x0000dc060a1a3981 */ /* 0x000f22000c1e1900 */
[----:B------:R-:W-:-:S03]  /*09f0*/  @P1 LOP3.LUT R2, R2, R17, RZ, 0x3c, !PT ;  /* 0x0000001102021212 */ /* 0x000fc600078e3cff */
        /* <DEDUP_REMOVED lines=43> */
[----:B------:R-:W-:-:S04]  /*0cb0*/  UIADD3 UR4, UPT, UPT, UR4, 0x10, URZ ;  /* 0x0000001004047890 */ /* 0x000fc8000fffe0ff */
[----:B------:R-:W-:Y:S01]  /*0cc0*/  UISETP.NE.AND UP0, UPT, UR4, 0x20, UPT ;  /* 0x000000200400788c */ /* 0x000fe2000bf05270 */
[----:B--2---:R-:W-:Y:S02]  /*0cd0*/  @P5 LOP3.LUT R3, R3, R18, RZ, 0x3c, !PT ;  /* 0x0000001203035212 */ /* 0x004fe400078e3cff */
[----:B---3--:R-:W-:Y:S02]  /*0ce0*/  @P6 LOP3.LUT R4, R4, R19, RZ, 0x3c, !PT ;  /* 0x0000001304046212 */ /* 0x008fe400078e3cff */
[----:B----4-:R-:W-:Y:S02]  /*0cf0*/  @P6 LOP3.LUT R7, R7, R20, RZ, 0x3c, !PT ;  /* 0x0000001407076212 */ /* 0x010fe400078e3cff */
[----:B------:R-:W-:Y:S02]  /*0d00*/  @P6 LOP3.LUT R2, R2, R21, RZ, 0x3c, !PT ;  /* 0x0000001502026212 */ /* 0x000fe400078e3cff */
[----:B------:R-:W-:Y:S02]  /*0d10*/  @P6 LOP3.LUT R5, R5, R22, RZ, 0x3c, !PT ;  /* 0x0000001605056212 */ /* 0x000fe400078e3cff */
[----:B------:R-:W-:-:S02]  /*0d20*/  @P6 LOP3.LUT R3, R3, R16, RZ, 0x3c, !PT ;  /* 0x0000001003036212 */ /* 0x000fc400078e3cff */
[----:B------:R-:W-:Y:S02]  /*0d30*/  @P0 LOP3.LUT R7, R7, R24, RZ, 0x3c, !PT ;  /* 0x0000001807070212 */ /* 0x000fe400078e3cff */
[----:B------:R-:W-:Y:S02]  /*0d40*/  @P0 LOP3.LUT R3, R3, R28, RZ, 0x3c, !PT ;  /* 0x0000001c03030212 */ /* 0x000fe400078e3cff */
[----:B------:R-:W-:Y:S02]  /*0d50*/  @P0 LOP3.LUT R5, R5, R26, RZ, 0x3c, !PT ;  /* 0x0000001a05050212 */ /* 0x000fe400078e3cff */
[----:B------:R-:W-:Y:S02]  /*0d60*/  @P0 LOP3.LUT R2, R2, R23, RZ, 0x3c, !PT ;  /* 0x0000001702020212 */ /* 0x000fe400078e3cff */
[----:B------:R-:W-:Y:S01]  /*0d70*/  @P0 LOP3.LUT R4, R4, R17, RZ, 0x3c, !PT ;  /* 0x0000001104040212 */ /* 0x000fe200078e3cff */
[----:B------:R-:W-:Y:S06]  /*0d80*/  BRA.U UP0, `(.L_x_4) ;  /* 0xfffffff5004c7547 */ /* 0x000fec000b83ffff */
[----:B------:R-:W-:-:S05]  /*0d90*/  VIADD R0, R0, 0x1 ;  /* 0x0000000100007836 */ /* 0x000fca0000000000 */
[----:B------:R-:W-:-:S13]  /*0da0*/  ISETP.NE.AND P0, PT, R0, 0x5, PT ;  /* 0x000000050000780c */ /* 0x000fda0003f05270 */
[----:B------:R-:W-:Y:S05]  /*0db0*/  @P0 BRA `(.L_x_5) ;  /* 0xfffffff400300947 */ /* 0x000fea000383ffff */
[----:B------:R-:W-:Y:S01]  /*0dc0*/  LOP3.LUT R0, R13, 0x3, RZ, 0xc0, !PT ;  /* 0x000000030d007812 */ /* 0x000fe200078ec0ff */
[----:B------:R0:W-:Y:S03]  /*0dd0*/  STL [R1+0x4], R7 ;  /* 0x0000040701007387 */ /* 0x0001e60000100800 */
[----:B------:R-:W-:Y:S01]  /*0de0*/  ISETP.NE.U32.AND P0, PT, R0, 0x1, PT ;  /* 0x000000010000780c */ /* 0x000fe20003f05070 */
[----:B------:R0:W-:Y:S03]  /*0df0*/  STL.64 [R1+0x8], R4 ;  /* 0x0000080401007387 */ /* 0x0001e60000100a00 */
[----:B------:R-:W-:Y:S01]  /*0e00*/  ISETP.NE.AND.EX P0, PT, RZ, RZ, PT, P0 ;  /* 0x000000ffff00720c */ /* 0x000fe20003f05300 */
[----:B------:R0:W-:-:S12]  /*0e10*/  STL.64 [R1+0x10], R2 ;  /* 0x0000100201007387 */ /* 0x0001d80000100a00 */
[----:B0-----:R-:W-:Y:S05]  /*0e20*/  @!P0 BRA `(.L_x_3) ;  /* 0x0000001800088947 */ /* 0x001fea0003800000 */
[----:B------:R-:W-:Y:S01]  /*0e30*/  UMOV UR4, URZ ;  /* 0x000000ff00047c82 */ /* 0x000fe20008000000 */
[----:B------:R-:W-:Y:S01]  /*0e40*/  UMOV UR5, URZ ;  /* 0x000000ff00057c82 */ /* 0x000fe20008000000 */
[----:B------:R-:W-:Y:S02]  /*0e50*/  IMAD.MOV.U32 R0, RZ, RZ, RZ ;  /* 0x000000ffff007224 */ /* 0x000fe400078e00ff */
[----:B------:R-:W-:Y:S02]  /*0e60*/  IMAD.MOV.U32 R7, RZ, RZ, RZ ;  /* 0x000000ffff077224 */ /* 0x000fe400078e00ff */
[----:B------:R-:W-:Y:S02]  /*0e70*/  IMAD.U32 R3, RZ, RZ, UR4 ;  /* 0x00000004ff037e24 */ /* 0x000fe4000f8e00ff */
[----:B------:R-:W-:Y:S02]  /*0e80*/  IMAD.U32 R2, RZ, RZ, UR5 ;  /* 0x00000005ff027e24 */ /* 0x000fe4000f8e00ff */
[----:B------:R-:W-:-:S02]  /*0e90*/  IMAD.U32 R5, RZ, RZ, UR4 ;  /* 0x00000004ff057e24 */ /* 0x000fc4000f8e00ff */
[----:B------:R-:W-:-:S07]  /*0ea0*/  IMAD.U32 R4, RZ, RZ, UR5 ;  /* 0x00000005ff047e24 */ /* 0x000fce000f8e00ff */
.L_x_7:
[----:B------:R-:W-:-:S06]  /*0eb0*/  IMAD R14, R0, 0x4, R1 ;  /* 0x00000004000e7824 */ /* 0x000fcc00078e0201 */
[----:B------:R-:W5:Y:S01]  /*0ec0*/  LDL R14, [R14+0x4] ;  /* 0x000004000e0e7983 */ /* 0x000f620000100800 */
[----:B------:R-:W-:Y:S01]  /*0ed0*/  IMAD.SHL.U32 R15, R0, 0x20, RZ ;  /* 0x00000020000f7824 */ /* 0x000fe200078e00ff */
[----:B------:R-:W-:-:S06]  /*0ee0*/  UMOV UR4, URZ ;  /* 0x000000ff00047c82 */ /* 0x000fcc0008000000 */
.L_x_6:
        /* <DEDUP_REMOVED lines=182> */
[----:B0-----:R-:W-:Y:S05]  /*1a50*/  @P0 BRA `(.L_x_3) ;  /* 0x0000000800fc0947 */ /* 0x001fea0003800000 */
        /* <DEDUP_REMOVED lines=8> */
.L_x_9:
[----:B------:R-:W-:-:S06]  /*1ae0*/  IMAD R14, R0, 0x4, R1 ;  /* 0x00000004000e7824 */ /* 0x000fcc00078e0201 */
[----:B------:R-:W5:Y:S01]  /*1af0*/  LDL R14, [R14+0x4] ;  /* 0x000004000e0e7983 */ /* 0x000f620000100800 */
[----:B------:R-:W-:Y:S01]  /*1b00*/  IMAD.SHL.U32 R15, R0, 0x20, RZ ;  /* 0x00000020000f7824 */ /* 0x000fe200078e00ff */
[----:B------:R-:W-:-:S06]  /*1b10*/  UMOV UR4, URZ ;  /* 0x000000ff00047c82 */ /* 0x000fcc0008000000 */
.L_x_8:
        /* <DEDUP_REMOVED lines=176> */
[----:B------:R0:W-:Y:S04]  /*2620*/  STL [R1+0x4], R7 ;  /* 0x0000040701007387 */ /* 0x0001e80000100800 */
[----:B------:R0:W-:Y:S04]  /*2630*/  STL.64 [R1+0x8], R4 ;  /* 0x0000080401007387 */ /* 0x0001e80000100a00 */
[----:B------:R0:W-:Y:S02]  /*2640*/  STL.64 [R1+0x10], R2 ;  /* 0x0000100201007387 */ /* 0x0001e40000100a00 */
.L_x_3:
[----:B------:R-:W-:Y:S05]  /*2650*/  BSYNC.RECONVERGENT B1 ;  /* 0x0000000000017941 */ /* 0x000fea0003800200 */
.L_x_2:
[C---:B------:R-:W-:Y:S01]  /*2660*/  ISETP.GT.U32.AND P0, PT, R13.reuse, 0x3, PT ;  /* 0x000000030d00780c */ /* 0x040fe20003f04070 */
[----:B------:R-:W-:Y:S01]  /*2670*/  VIADD R12, R12, 0x1 ;  /* 0x000000010c0c7836 */ /* 0x000fe20000000000 */
[--C-:B------:R-:W-:Y:S02]  /*2680*/  SHF.R.U64 R13, R13, 0x2, R6.reuse ;  /* 0x000000020d0d7819 */ /* 0x100fe40000001206 */
[----:B------:R-:W-:Y:S02]  /*2690*/  ISETP.GT.U32.AND.EX P0, PT, R6, RZ, PT, P0 ;  /* 0x000000ff0600720c */ /* 0x000fe40003f04100 */
[----:B------:R-:W-:-:S11]  /*26a0*/  SHF.R.U32.HI R6, RZ, 0x2, R6 ;  /* 0x00000002ff067819 */ /* 0x000fd60000011606 */
[----:B------:R-:W-:Y:S05]  /*26b0*/  @P0 BRA `(.L_x_10) ;  /* 0xffffffd800c40947 */ /* 0x000fea000383ffff */
.L_x_1:
[----:B------:R-:W-:Y:S05]  /*26c0*/  BSYNC.RECONVERGENT B0 ;  /* 0x0000000000007941 */ /* 0x000fea0003800200 */
.L_x_0:
[----:B------:R-:W1:Y:S01]  /*26d0*/  LDCU UR5, c[0x0][0x390] ;  /* 0x00007200ff0577ac */ /* 0x000e620008000800 */
[----:B------:R-:W-:Y:S02]  /*26e0*/  IMAD.MOV.U32 R8, RZ, RZ, R4 ;  /* 0x000000ffff087224 */ /* 0x000fe400078e0004 */
[----:B------:R-:W-:Y:S02]  /*26f0*/  IMAD.MOV.U32 R12, RZ, RZ, R2 ;  /* 0x000000ffff0c7224 */ /* 0x000fe400078e0002 */
[----:B------:R-:W-:Y:S02]  /*2700*/  IMAD.MOV.U32 R0, RZ, RZ, R3 ;  /* 0x000000ffff007224 */ /* 0x000fe400078e0003 */
[----:B------:R-:W-:Y:S01]  /*2710*/  IMAD.MOV.U32 R10, RZ, RZ, R5 ;  /* 0x000000ffff0a7224 */ /* 0x000fe200078e0005 */
[----:B-1----:R-:W-:Y:S02]  /*2720*/  ULOP3.LUT UR4, UR5, 0xaad26b49, URZ, 0x3c, !UPT ;  /* 0xaad26b4905047892 */ /* 0x002fe4000f8e3cff */
[----:B------:R-:W-:-:S02]  /*2730*/  UISETP.GT.AND UP0, UPT, UR5, -0x1, UPT ;  /* 0xffffffff0500788c */ /* 0x000fc4000bf04270 */
[----:B------:R-:W-:Y:S01]  /*2740*/  UIMAD UR4, UR4, 0x4182bed5, URZ ;  /* 0x4182bed5040478a4 */ /* 0x000fe2000f8e02ff */
[----:B------:R-:W-:Y:S02]  /*2750*/  UMOV UR5, 0xd991eb4f ;  /* 0xd991eb4f00057882 */ /* 0x000fe40000000000 */
[----:B------:R-:W-:-:S04]  /*2760*/  USEL UR5, UR5, 0x8bf16996, UP0 ;  /* 0x8bf1699605057887 */ /* 0x000fc80008000000 */
[----:B------:R-:W-:-:S04]  /*2770*/  UIADD3 UR4, UPT, UPT, UR4, UR5, URZ ;  /* 0x0000000504047290 */ /* 0x000fc8000fffe0ff */
[----:B------:R-:W-:-:S06]  /*2780*/  UIADD3 UR4, UPT, UPT, UR4, 0x6a788e, URZ ;  /* 0x006a788e04047890 */ /* 0x000fcc000fffe0ff */
[----:B0-----:R-:W-:Y:S01]  /*2790*/  IMAD.U32 R5, RZ, RZ, UR4 ;  /* 0x00000004ff057e24 */ /* 0x001fe2000f8e00ff */
[----:B------:R-:W-:-:S06]  /*27a0*/  UMOV UR4, 0x6a788e ;  /* 0x006a788e00047882 */ /* 0x000fcc0000000000 */
.L_x_23:
[----:B01----:R-:W-:Y:S01]  /*27b0*/  SHF.R.U32.HI R2, RZ, 0x2, R7 ;  /* 0x00000002ff027819 */ /* 0x003fe20000011607 */
[----:B------:R-:W-:Y:S01]  /*27c0*/  IMAD.SHL.U32 R3, R0, 0x10, RZ ;  /* 0x0000001000037824 */ /* 0x000fe200078e00ff */
[----:B------:R-:W-:Y:S01]  /*27d0*/  UIADD3 UR4, UPT, UPT, UR4, 0x2c3e28, URZ ;  /* 0x002c3e2804047890 */ /* 0x000fe2000fffe0ff */
[----:B------:R-:W-:Y:S01]  /*27e0*/  IMAD.MOV.U32 R6, RZ, RZ, 0x2f800000 ;  /* 0x2f800000ff067424 */ /* 0x000fe200078e00ff */
[----:B------:R-:W-:Y:S01]  /*27f0*/  LOP3.LUT R2, R2, R7, RZ, 0x3c, !PT ;  /* 0x0000000702027212 */ /* 0x000fe200078e3cff */
[----:B------:R-:W-:Y:S01]  /*2800*/  BSSY.RECONVERGENT B0, `(.L_x_11) ;  /* 0x000002c000007945 */ /* 0x000fe20003800200 */
[----:B------:R-:W-:Y:S01]  /*2810*/  SHF.R.U32.HI R7, RZ, 0x2, R8 ;  /* 0x00000002ff077819 */ /* 0x000fe20000011608 */
[----:B------:R-:W-:Y:S02]  /*2820*/  UISETP.NE.AND UP0, UPT, UR4, 0x2b9f2b9e, UPT ;  /* 0x2b9f2b9e0400788c */ /* 0x000fe4000bf05270 */
[----:B------:R-:W-:Y:S01]  /*2830*/  IMAD.SHL.U32 R4, R2, 0x2, RZ ;  /* 0x0000000202047824 */ /* 0x000fe200078e00ff */
[----:B------:R-:W-:-:S04]  /*2840*/  LOP3.LUT R7, R7, R8, RZ, 0x3c, !PT ;  /* 0x0000000807077212 */ /* 0x000fc800078e3cff */
[----:B------:R-:W-:-:S04]  /*2850*/  LOP3.LUT R3, R2, R4, R3, 0x96, !PT ;  /* 0x0000000402037212 */ /* 0x000fc800078e9603 */
[----:B------:R-:W-:Y:S01]  /*2860*/  LOP3.LUT R8, R3, R0, RZ, 0x3c, !PT ;  /* 0x0000000003087212 */ /* 0x000fe200078e3cff */
[----:B------:R-:W-:-:S04]  /*2870*/  IMAD.SHL.U32 R3, R7, 0x2, RZ ;  /* 0x0000000207037824 */ /* 0x000fc800078e00ff */
[----:B------:R-:W-:-:S05]  /*2880*/  IMAD.SHL.U32 R2, R8, 0x10, RZ ;  /* 0x0000001008027824 */ /* 0x000fca00078e00ff */
[----:B------:R-:W-:-:S04]  /*2890*/  LOP3.LUT R3, R7, R3, R2, 0x96, !PT ;  /* 0x0000000307037212 */ /* 0x000fc800078e9602 */
[----:B------:R-:W-:-:S04]  /*28a0*/  LOP3.LUT R4, R3, R8, RZ, 0x3c, !PT ;  /* 0x0000000803047212 */ /* 0x000fc800078e3cff */
[----:B------:R-:W-:-:S04]  /*28b0*/  IADD3 R2, PT, PT, R5, 0x587c5, R4 ;  /* 0x000587c505027810 */ /* 0x000fc80007ffe004 */
[----:B------:R-:W-:Y:S01]  /*28c0*/  I2FP.F32.U32 R3, R2 ;  /* 0x0000000200037245 */ /* 0x000fe20000201000 */
[----:B------:R-:W-:-:S04]  /*28d0*/  IMAD.IADD R2, R8, 0x1, R5 ;  /* 0x0000000108027824 */ /* 0x000fc800078e0205 */
[----:B------:R-:W-:Y:S01]  /*28e0*/  FFMA R9, R3, R6, 1.1641532182693481445e-10 ;  /* 0x2f00000003097423 */ /* 0x000fe20000000006 */
[----:B------:R-:W-:Y:S01]  /*28f0*/  I2FP.F32.U32 R3, R2 ;  /* 0x0000000200037245 */ /* 0x000fe20000201000 */
[----:B------:R-:W-:Y:S02]  /*2900*/  IMAD.MOV.U32 R2, RZ, RZ, 0x0 ;  /* 0x00000000ff027424 */ /* 0x000fe400078e00ff */
[----:B------:R-:W0:Y:S02]  /*2910*/  F2F.F64.F32 R16, R9 ;  /* 0x0000000900107310 */ /* 0x000e240000201800 */
[----:B------:R-:W-:Y:S01]  /*2920*/  FFMA R7, R3, R6, 1.1641532182693481445e-10 ;  /* 0x2f00000003077423 */ /* 0x000fe20000000006 */
[----:B------:R-:W-:-:S05]  /*2930*/  IMAD.MOV.U32 R3, RZ, RZ, 0x40000000 ;  /* 0x40000000ff037424 */ /* 0x000fca00078e00ff */
[----:B------:R-:W1:Y:S01]  /*2940*/  F2F.F64.F32 R14, R7 ;  /* 0x00000007000e7310 */ /* 0x000e620000201800 */
[-C--:B0-----:R-:W-:Y:S02]  /*2950*/  DFMA R16, R16, R2.reuse, -1 ;  /* 0xbff000001010742b */ /* 0x081fe40000000002 */
[----:B-1----:R-:W-:-:S08]  /*2960*/  DFMA R14, R14, R2, -1 ;  /* 0xbff000000e0e742b */ /* 0x002fd00000000002 */
[----:B------:R-:W0:Y:S08]  /*2970*/  F2F.F32.F64 R16, R16 ;  /* 0x0000001000107310 */ /* 0x000e300000301000 */
[----:B------:R-:W1:Y:S01]  /*2980*/  F2F.F32.F64 R14, R14 ;  /* 0x0000000e000e7310 */ /* 0x000e620000301000 */
[----:B0-----:R-:W-:-:S04]  /*2990*/  FMUL R11, R16, R16 ;  /* 0x00000010100b7220 */ /* 0x001fc80000400000 */
[----:B-1----:R-:W-:-:S05]  /*29a0*/  FFMA R11, R14, R14, R11 ;  /* 0x0000000e0e0b7223 */ /* 0x002fca000000000b */
[----:B------:R-:W-:-:S13]  /*29b0*/  FSETP.GTU.AND P0, PT, R11, 1, PT ;  /* 0x3f8000000b00780b */ /* 0x000fda0003f0c000 */
[----:B------:R-:W-:Y:S05]  /*29c0*/  @P0 BRA `(.L_x_12) ;  /* 0x0000000000200947 */ /* 0x000fea0003800000 */
[----:B------:R-:W0:Y:S01]  /*29d0*/  S2R R9, SR_LANEID ;  /* 0x0000000000097919 */ /* 0x000e220000000000 */
[----:B------:R-:W1:Y:S01]  /*29e0*/  LDC.64 R14, c[0x0][0x380] ;  /* 0x0000e000ff0e7b82 */ /* 0x000e620000000a00 */
[----:B------:R-:W-:Y:S02]  /*29f0*/  VOTEU.ANY UR5, UPT, PT ;  /* 0x0000000000057886 */ /* 0x000fe400038e0100 */
[----:B------:R-:W-:Y:S02]  /*2a00*/  UFLO.U32 UR8, UR5 ;  /* 0x00000005000872bd */ /* 0x000fe400080e0000 */
[----:B------:R-:W1:Y:S04]  /*2a10*/  POPC R7, UR5 ;  /* 0x0000000500077d09 */ /* 0x000e680008000000 */
[----:B0-----:R-:W-:-:S13]  /*2a20*/  ISETP.EQ.U32.AND P0, PT, R9, UR8, PT ;  /* 0x0000000809007c0c */ /* 0x001fda000bf02070 */
[----:B-1----:R1:W-:Y:S01]  /*2a30*/  @P0 REDG.E.ADD.STRONG.GPU desc[UR6][R14.64], R7 ;  /* 0x000000070e00098e */ /* 0x0023e2000c12e106 */
[----:B------:R-:W-:Y:S05]  /*2a40*/  BRA `(.L_x_13) ;  /* 0x00000000001c7947 */ /* 0x000fea0003800000 */
.L_x_12:
[----:B------:R-:W0:Y:S01]  /*2a50*/  S2R R9, SR_LANEID ;  /* 0x0000000000097919 */ /* 0x000e220000000000 */
[----:B------:R-:W1:Y:S01]  /*2a60*/  LDC.64 R14, c[0x0][0x388] ;  /* 0x0000e200ff0e7b82 */ /* 0x000e620000000a00 */
[----:B------:R-:W-:Y:S02]  /*2a70*/  VOTEU.ANY UR5, UPT, PT ;  /* 0x0000000000057886 */ /* 0x000fe400038e0100 */
[----:B------:R-:W-:Y:S02]  /*2a80*/  UFLO.U32 UR8, UR5 ;  /* 0x00000005000872bd */ /* 0x000fe400080e0000 */
[----:B------:R-:W1:Y:S04]  /*2a90*/  POPC R7, UR5 ;  /* 0x0000000500077d09 */ /* 0x000e680008000000 */
[----:B0-----:R-:W-:-:S13]  /*2aa0*/  ISETP.EQ.U32.AND P0, PT, R9, UR8, PT ;  /* 0x0000000809007c0c */ /* 0x001fda000bf02070 */
[----:B-1----:R0:W-:Y:S02]  /*2ab0*/  @P0 REDG.E.ADD.STRONG.GPU desc[UR6][R14.64], R7 ;  /* 0x000000070e00098e */ /* 0x0021e4000c12e106 */
.L_x_13:
[----:B------:R-:W-:Y:S05]  /*2ac0*/  BSYNC.RECONVERGENT B0 ;  /* 0x0000000000007941 */ /* 0x000fea0003800200 */
.L_x_11:
[----:B01----:R-:W-:Y:S01]  /*2ad0*/  SHF.R.U32.HI R7, RZ, 0x2, R10 ;  /* 0x00000002ff077819 */ /* 0x003fe2000001160a */
[----:B------:R-:W-:Y:S01]  /*2ae0*/  BSSY.RECONVERGENT B0, `(.L_x_14) ;  /* 0x0000029000007945 */ /* 0x000fe20003800200 */
[----:B------:R-:W-:Y:S02]  /*2af0*/  SHF.R.U32.HI R13, RZ, 0x2, R12 ;  /* 0x00000002ff0d7819 */ /* 0x000fe4000001160c */
[----:B------:R-:W-:Y:S01]  /*2b00*/  LOP3.LUT R7, R7, R10, RZ, 0x3c, !PT ;  /* 0x0000000a07077212 */ /* 0x000fe200078e3cff */
[----:B------:R-:W-:Y:S01]  /*2b10*/  IMAD.SHL.U32 R10, R4, 0x10, RZ ;  /* 0x00000010040a7824 */ /* 0x000fe200078e00ff */
[----:B------:R-:W-:-:S03]  /*2b20*/  LOP3.LUT R13, R13, R12, RZ, 0x3c, !PT ;  /* 0x0000000c0d0d7212 */ /* 0x000fc600078e3cff */
[----:B------:R-:W-:-:S05]  /*2b30*/  IMAD.SHL.U32 R11, R7, 0x2, RZ ;  /* 0x00000002070b7824 */ /* 0x000fca00078e00ff */
[----:B------:R-:W-:Y:S01]  /*2b40*/  LOP3.LUT R11, R7, R11, R10, 0x96, !PT ;  /* 0x0000000b070b7212 */ /* 0x000fe200078e960a */
[----:B------:R-:W-:-:S03]  /*2b50*/  IMAD.SHL.U32 R7, R13, 0x2, RZ ;  /* 0x000000020d077824 */ /* 0x000fc600078e00ff */
[----:B------:R-:W-:-:S05]  /*2b60*/  LOP3.LUT R12, R11, R4, RZ, 0x3c, !PT ;  /* 0x000000040b0c7212 */ /* 0x000fca00078e3cff */
[----:B------:R-:W-:-:S05]  /*2b70*/  IMAD.SHL.U32 R10, R12, 0x10, RZ ;  /* 0x000000100c0a7824 */ /* 0x000fca00078e00ff */
[----:B------:R-:W-:-:S04]  /*2b80*/  LOP3.LUT R7, R13, R7, R10, 0x96, !PT ;  /* 0x000000070d077212 */ /* 0x000fc800078e960a */
[----:B------:R-:W-:-:S04]  /*2b90*/  LOP3.LUT R7, R7, R12, RZ, 0x3c, !PT ;  /* 0x0000000c07077212 */ /* 0x000fc800078e3cff */
[----:B------:R-:W-:-:S04]  /*2ba0*/  IADD3 R10, PT, PT, R5, 0x10974f, R7 ;  /* 0x0010974f050a7810 */ /* 0x000fc80007ffe007 */
[----:B------:R-:W-:Y:S02]  /*2bb0*/  I2FP.F32.U32 R11, R10 ;  /* 0x0000000a000b7245 */ /* 0x000fe40000201000 */
[----:B------:R-:W-:-:S03]  /*2bc0*/  IADD3 R10, PT, PT, R5, 0xb0f8a, R12 ;  /* 0x000b0f8a050a7810 */ /* 0x000fc60007ffe00c */
[----:B------:R-:W-:Y:S01]  /*2bd0*/  FFMA R16, R11, R6, 1.1641532182693481445e-10 ;  /* 0x2f0000000b107423 */ /* 0x000fe20000000006 */
[----:B------:R-:W-:-:S03]  /*2be0*/  I2FP.F32.U32 R11, R10 ;  /* 0x0000000a000b7245 */ /* 0x000fc60000201000 */
[----:B------:R-:W0:Y:S02]  /*2bf0*/  F2F.F64.F32 R14, R16 ;  /* 0x00000010000e7310 */ /* 0x000e240000201800 */
[----:B------:R-:W-:-:S06]  /*2c00*/  FFMA R13, R11, R6, 1.1641532182693481445e-10 ;  /* 0x2f0000000b0d7423 */ /* 0x000fcc0000000006 */
        /* <DEDUP_REMOVED lines=9> */
[----:B------:R-:W0:Y:S01]  /*2ca0*/  LDC.64 R10, c[0x0][0x380] ;  /* 0x0000e000ff0a7b82 */ /* 0x000e220000000a00 */
[----:B------:R-:W-:Y:S02]  /*2cb0*/  VOTEU.ANY UR5, UPT, PT ;  /* 0x0000000000057886 */ /* 0x000fe400038e0100 */
[----:B------:R-:W-:Y:S02]  /*2cc0*/  UFLO.U32 UR8, UR5 ;  /* 0x00000005000872bd */ /* 0x000fe400080e0000 */
[----:B------:R-:W0:Y:S04]  /*2cd0*/  POPC R13, UR5 ;  /* 0x00000005000d7d09 */ /* 0x000e280008000000 */
[----:B------:R-:W-:-:S13]  /*2ce0*/  ISETP.EQ.U32.AND P0, PT, R9, UR8, PT ;  /* 0x0000000809007c0c */ /* 0x000fda000bf02070 */
[----:B0-----:R0:W-:Y:S01]  /*2cf0*/  @P0 REDG.E.ADD.STRONG.GPU desc[UR6][R10.64], R13 ;  /* 0x0000000d0a00098e */ /* 0x0011e2000c12e106 */
[----:B------:R-:W-:Y:S05]  /*2d00*/  BRA `(.L_x_16) ;  /* 0x0000000000187947 */ /* 0x000fea0003800000 */
.L_x_15:
[----:B------:R-:W0:Y:S01]  /*2d10*/  LDC.64 R10, c[0x0][0x388] ;  /* 0x0000e200ff0a7b82 */ /* 0x000e220000000a00 */
[----:B------:R-:W-:Y:S02]  /*2d20*/  VOTEU.ANY UR5, UPT, PT ;  /* 0x0000000000057886 */ /* 0x000fe400038e0100 */
[----:B------:R-:W-:Y:S02]  /*2d30*/  UFLO.U32 UR8, UR5 ;  /* 0x00000005000872bd */ /* 0x000fe400080e0000 */
[----:B------:R-:W0:Y:S04]  /*2d40*/  POPC R13, UR5 ;  /* 0x00000005000d7d09 */ /* 0x000e280008000000 */
[----:B------:R-:W-:-:S13]  /*2d50*/  ISETP.EQ.U32.AND P0, PT, R9, UR8, PT ;  /* 0x0000000809007c0c */ /* 0x000fda000bf02070 */
[----:B0-----:R1:W-:Y:S02]  /*2d60*/  @P0 REDG.E.ADD.STRONG.GPU desc[UR6][R10.64], R13 ;  /* 0x0000000d0a00098e */ /* 0x0013e4000c12e106 */
.L_x_16:
[----:B------:R-:W-:Y:S05]  /*2d70*/  BSYNC.RECONVERGENT B0 ;  /* 0x0000000000007941 */ /* 0x000fea0003800200 */
.L_x_14:
        /* <DEDUP_REMOVED lines=36> */
.L_x_18:
[----:B------:R-:W0:Y:S01]  /*2fc0*/  LDC.64 R14, c[0x0][0x388] ;  /* 0x0000e200ff0e7b82 */ /* 0x000e220000000a00 */
[----:B------:R-:W-:Y:S02]  /*2fd0*/  VOTEU.ANY UR5, UPT, PT ;  /* 0x0000000000057886 */ /* 0x000fe400038e0100 */
[----:B------:R-:W-:Y:S02]  /*2fe0*/  UFLO.U32 UR8, UR5 ;  /* 0x00000005000872bd */ /* 0x000fe400080e0000 */
[----:B------:R-:W0:Y:S04]  /*2ff0*/  POPC R11, UR5 ;  /* 0x00000005000b7d09 */ /* 0x000e280008000000 */
[----:B------:R-:W-:-:S13]  /*3000*/  ISETP.EQ.U32.AND P0, PT, R9, UR8, PT ;  /* 0x0000000809007c0c */ /* 0x000fda000bf02070 */
[----:B0-----:R0:W-:Y:S02]  /*3010*/  @P0 REDG.E.ADD.STRONG.GPU desc[UR6][R14.64], R11 ;  /* 0x0000000b0e00098e */ /* 0x0011e4000c12e106 */
.L_x_19:
[----:B------:R-:W-:Y:S05]  /*3020*/  BSYNC.RECONVERGENT B0 ;  /* 0x0000000000007941 */ /* 0x000fea0003800200 */
.L_x_17:
[----:B01----:R-:W-:Y:S01]  /*3030*/  SHF.R.U32.HI R11, RZ, 0x2, R4 ;  /* 0x00000002ff0b7819 */ /* 0x003fe20000011604 */
[----:B------:R-:W-:Y:S01]  /*3040*/  IMAD.SHL.U32 R0, R10, 0x10, RZ ;  /* 0x000000100a007824 */ /* 0x000fe200078e00ff */
[----:B------:R-:W-:Y:S01]  /*3050*/  SHF.R.U32.HI R13, RZ, 0x2, R12 ;  /* 0x00000002ff0d7819 */ /* 0x000fe2000001160c */
[----:B------:R-:W-:Y:S01]  /*3060*/  BSSY.RECONVERGENT B0, `(.L_x_20) ;  /* 0x0000027000007945 */ /* 0x000fe20003800200 */
[----:B------:R-:W-:Y:S02]  /*3070*/  LOP3.LUT R11, R11, R4, RZ, 0x3c, !PT ;  /* 0x000000040b0b7212 */ /* 0x000fe400078e3cff */
        /* <DEDUP_REMOVED lines=31> */
.L_x_21:
[----:B------:R-:W0:Y:S01]  /*3270*/  LDC.64 R2, c[0x0][0x388] ;  /* 0x0000e200ff027b82 */ /* 0x000e220000000a00 */
[----:B------:R-:W-:Y:S02]  /*3280*/  VOTEU.ANY UR5, UPT, PT ;  /* 0x0000000000057886 */ /* 0x000fe400038e0100 */
[----:B------:R-:W-:Y:S02]  /*3290*/  UFLO.U32 UR8, UR5 ;  /* 0x00000005000872bd */ /* 0x000fe400080e0000 */
[----:B------:R-:W0:Y:S04]  /*32a0*/  POPC R11, UR5 ;  /* 0x00000005000b7d09 */ /* 0x000e280008000000 */
[----:B------:R-:W-:-:S13]  /*32b0*/  ISETP.EQ.U32.AND P0, PT, R9, UR8, PT ;  /* 0x0000000809007c0c */ /* 0x000fda000bf02070 */
[----:B0-----:R1:W-:Y:S02]  /*32c0*/  @P0 REDG.E.ADD.STRONG.GPU desc[UR6][R2.64], R11 ;  /* 0x0000000b0200098e */ /* 0x0013e4000c12e106 */
.L_x_22:
[----:B------:R-:W-:Y:S05]  /*32d0*/  BSYNC.RECONVERGENT B0 ;  /* 0x0000000000007941 */ /* 0x000fea0003800200 */
.L_x_20:
[----:B------:R-:W-:Y:S01]  /*32e0*/  VIADD R5, R5, 0x2c3e28 ;  /* 0x002c3e2805057836 */ /* 0x000fe20000000000 */
[----:B------:R-:W-:Y:S06]  /*32f0*/  BRA.U UP0, `(.L_x_23) ;  /* 0xfffffff5002c7547 */ /* 0x000fec000b83ffff */
[----:B------:R-:W-:Y:S05]  /*3300*/  EXIT ;  /* 0x000000000000794d */ /* 0x000fea0003800000 */
.L_x_24:
[----:B------:R-:W-:-:S00]  /*3310*/  BRA `(.L_x_24) ;  /* 0xfffffffc00fc7947 */ /* 0x000fc0000383ffff */
[----:B------:R-:W-:-:S00]  /*3320*/  NOP ;  /* 0x0000000000007918 */ /* 0x000fc00000000000 */
        /* <DEDUP_REMOVED lines=13> */
.L_x_25:


//--------------------- .nv.global.init           --------------------------
	.section	.nv.global.init,"aw",@progbits
	.align	4
.nv.global.init:
	.type		mrg32k3aM1SubSeq,@object
	.size		mrg32k3aM1SubSeq,(mrg32k3aM2SubSeq - mrg32k3aM1SubSeq)
mrg32k3aM1SubSeq:
        /*0000*/ 	.byte	0x0b, 0xcc, 0xee, 0x04, 0x73, 0x29, 0x8b, 0x6f, 0xf6, 0x53, 0x03, 0xf6, 0x23, 0xf6, 0xea, 0xda
        /* <DEDUP_REMOVED lines=125> */
	.type		mrg32k3aM2SubSeq,@object
	.size		mrg32k3aM2SubSeq,(mrg32k3aM1 - mrg32k3aM2SubSeq)
mrg32k3aM2SubSeq:
        /* <DEDUP_REMOVED lines=126> */
	.type		mrg32k3aM1,@object
	.size		mrg32k3aM1,(mrg32k3aM1Seq - mrg32k3aM1)
mrg32k3aM1:
        /* <DEDUP_REMOVED lines=144> */
	.type		mrg32k3aM1Seq,@object
	.size		mrg32k3aM1Seq,(mrg32k3aM2 - mrg32k3aM1Seq)
mrg32k3aM1Seq:
        /* <DEDUP_REMOVED lines=144> */
	.type		mrg32k3aM2,@object
	.size		mrg32k3aM2,(mrg32k3aM2Seq - mrg32k3aM2)
mrg32k3aM2:
        /* <DEDUP_REMOVED lines=144> */
	.type		mrg32k3aM2Seq,@object
	.size		mrg32k3aM2Seq,(precalc_xorwow_matrix - mrg32k3aM2Seq)
mrg32k3aM2Seq:
        /* <DEDUP_REMOVED lines=144> */
	.type		precalc_xorwow_matrix,@object
	.size		precalc_xorwow_matrix,(precalc_xorwow_offset_matrix - precalc_xorwow_matrix)
precalc_xorwow_matrix:
        /* <DEDUP_REMOVED lines=6400> */
	.type		precalc_xorwow_offset_matrix,@object
	.size		precalc_xorwow_offset_matrix,(.L_1 - precalc_xorwow_offset_matrix)
precalc_xorwow_offset_matrix:
        /* <DEDUP_REMOVED lines=6400> */
.L_1:


//--------------------- .nv.shared.reserved.0     --------------------------
	.section	.nv.shared.reserved.0,"aw",@nobits
	.weak		__nv_reservedSMEM_offset_0_alias
	.size		__nv_reservedSMEM_offset_0_alias, 0, 64
	.other		__nv_reservedSMEM_offset_0_alias,@"STO_CUDA_RESERVED_SHARED STV_DEFAULT"
__nv_reservedSMEM_offset_0_alias:
	.zero		0
	.zero		64


//--------------------- .nv.constant0._Z6get_piPiS_i --------------------------
	.section	.nv.constant0._Z6get_piPiS_i,"a",@progbits
	.sectionflags	@""
	.align	4
.nv.constant0._Z6get_piPiS_i:
	.zero		916


//--------------------- SYMBOLS --------------------------

	.type		.nv.reservedSmem.offset0,@object
	.size		.nv.reservedSmem.offset0,0x4
